//
// Generated by NVIDIA NVVM Compiler
//
// Compiler Build ID: CL-36424714
// Cuda compilation tools, release 13.0, V13.0.88
// Based on NVVM 20.0.0
//

.version 9.0
.target sm_100
.address_size 64

	// .globl	_Z18dot_product_kernelPfS_S_ii
// _ZZ23normalize_column_kernelPfS_S_iiE3sum has been demoted

.visible .entry _Z18dot_product_kernelPfS_S_ii(
	.param .u64 .ptr .align 1 _Z18dot_product_kernelPfS_S_ii_param_0,
	.param .u64 .ptr .align 1 _Z18dot_product_kernelPfS_S_ii_param_1,
	.param .u64 .ptr .align 1 _Z18dot_product_kernelPfS_S_ii_param_2,
	.param .u32 _Z18dot_product_kernelPfS_S_ii_param_3,
	.param .u32 _Z18dot_product_kernelPfS_S_ii_param_4
)
{
	.reg .pred 	%p<13>;
	.reg .b32 	%r<42>;
	.reg .b32 	%f<68>;
	.reg .b64 	%rd<57>;

	ld.param.u64 	%rd10, [_Z18dot_product_kernelPfS_S_ii_param_0];
	ld.param.u64 	%rd11, [_Z18dot_product_kernelPfS_S_ii_param_1];
	ld.param.u32 	%r17, [_Z18dot_product_kernelPfS_S_ii_param_3];
	ld.param.u32 	%r18, [_Z18dot_product_kernelPfS_S_ii_param_4];
	cvta.to.global.u64 	%rd1, %rd10;
	cvta.to.global.u64 	%rd2, %rd11;
	mov.u32 	%r19, %ctaid.x;
	mov.u32 	%r20, %ntid.x;
	mov.u32 	%r21, %tid.x;
	mad.lo.s32 	%r1, %r19, %r20, %r21;
	setp.le.s32 	%p1, %r1, %r17;
	setp.ge.s32 	%p2, %r1, %r18;
	or.pred  	%p3, %p1, %p2;
	@%p3 bra 	$L__BB0_14;
	setp.lt.s32 	%p4, %r18, 1;
	mov.f32 	%f67, 0f00000000;
	@%p4 bra 	$L__BB0_13;
	and.b32  	%r2, %r18, 7;
	setp.lt.u32 	%p5, %r18, 8;
	mov.f32 	%f67, 0f00000000;
	mov.b32 	%r40, 0;
	@%p5 bra 	$L__BB0_5;
	and.b32  	%r40, %r18, 2147483640;
	neg.s32 	%r38, %r40;
	mul.wide.u32 	%rd3, %r18, 8;
	mul.wide.u32 	%rd4, %r18, 12;
	mul.wide.u32 	%rd5, %r18, 16;
	mul.wide.u32 	%rd6, %r18, 20;
	mul.wide.u32 	%rd7, %r18, 24;
	mul.wide.u32 	%rd8, %r18, 28;
	mov.f32 	%f67, 0f00000000;
	shl.b32 	%r24, %r18, 3;
	mov.u32 	%r36, %r17;
	mov.u32 	%r37, %r1;
$L__BB0_4:
	.pragma "nounroll";
	mul.wide.s32 	%rd12, %r37, 4;
	add.s64 	%rd13, %rd1, %rd12;
	mul.wide.s32 	%rd14, %r36, 4;
	add.s64 	%rd15, %rd2, %rd14;
	ld.global.f32 	%f17, [%rd15];
	ld.global.f32 	%f18, [%rd13];
	fma.rn.f32 	%f19, %f17, %f18, %f67;
	mul.wide.u32 	%rd16, %r18, 4;
	add.s64 	%rd17, %rd15, %rd16;
	ld.global.f32 	%f20, [%rd17];
	add.s64 	%rd18, %rd13, %rd16;
	ld.global.f32 	%f21, [%rd18];
	fma.rn.f32 	%f22, %f20, %f21, %f19;
	add.s64 	%rd19, %rd15, %rd3;
	ld.global.f32 	%f23, [%rd19];
	add.s64 	%rd20, %rd13, %rd3;
	ld.global.f32 	%f24, [%rd20];
	fma.rn.f32 	%f25, %f23, %f24, %f22;
	add.s64 	%rd21, %rd15, %rd4;
	ld.global.f32 	%f26, [%rd21];
	add.s64 	%rd22, %rd13, %rd4;
	ld.global.f32 	%f27, [%rd22];
	fma.rn.f32 	%f28, %f26, %f27, %f25;
	add.s64 	%rd23, %rd15, %rd5;
	ld.global.f32 	%f29, [%rd23];
	add.s64 	%rd24, %rd13, %rd5;
	ld.global.f32 	%f30, [%rd24];
	fma.rn.f32 	%f31, %f29, %f30, %f28;
	add.s64 	%rd25, %rd15, %rd6;
	ld.global.f32 	%f32, [%rd25];
	add.s64 	%rd26, %rd13, %rd6;
	ld.global.f32 	%f33, [%rd26];
	fma.rn.f32 	%f34, %f32, %f33, %f31;
	add.s64 	%rd27, %rd15, %rd7;
	ld.global.f32 	%f35, [%rd27];
	add.s64 	%rd28, %rd13, %rd7;
	ld.global.f32 	%f36, [%rd28];
	fma.rn.f32 	%f37, %f35, %f36, %f34;
	add.s64 	%rd29, %rd15, %rd8;
	ld.global.f32 	%f38, [%rd29];
	add.s64 	%rd30, %rd13, %rd8;
	ld.global.f32 	%f39, [%rd30];
	fma.rn.f32 	%f67, %f38, %f39, %f37;
	add.s32 	%r38, %r38, 8;
	add.s32 	%r37, %r37, %r24;
	add.s32 	%r36, %r36, %r24;
	setp.ne.s32 	%p6, %r38, 0;
	@%p6 bra 	$L__BB0_4;
$L__BB0_5:
	setp.eq.s32 	%p7, %r2, 0;
	@%p7 bra 	$L__BB0_13;
	and.b32  	%r12, %r18, 3;
	setp.lt.u32 	%p8, %r2, 4;
	@%p8 bra 	$L__BB0_8;
	mul.lo.s32 	%r25, %r40, %r18;
	add.s32 	%r26, %r25, %r17;
	mul.wide.s32 	%rd31, %r26, 4;
	add.s64 	%rd32, %rd2, %rd31;
	ld.global.f32 	%f41, [%rd32];
	add.s32 	%r27, %r25, %r1;
	mul.wide.s32 	%rd33, %r27, 4;
	add.s64 	%rd34, %rd1, %rd33;
	ld.global.f32 	%f42, [%rd34];
	fma.rn.f32 	%f43, %f41, %f42, %f67;
	mul.wide.u32 	%rd35, %r18, 4;
	add.s64 	%rd36, %rd32, %rd35;
	ld.global.f32 	%f44, [%rd36];
	add.s64 	%rd37, %rd34, %rd35;
	ld.global.f32 	%f45, [%rd37];
	fma.rn.f32 	%f46, %f44, %f45, %f43;
	add.s64 	%rd38, %rd36, %rd35;
	ld.global.f32 	%f47, [%rd38];
	add.s64 	%rd39, %rd37, %rd35;
	ld.global.f32 	%f48, [%rd39];
	fma.rn.f32 	%f49, %f47, %f48, %f46;
	add.s64 	%rd40, %rd38, %rd35;
	ld.global.f32 	%f50, [%rd40];
	add.s64 	%rd41, %rd39, %rd35;
	ld.global.f32 	%f51, [%rd41];
	fma.rn.f32 	%f67, %f50, %f51, %f49;
	add.s32 	%r40, %r40, 4;
$L__BB0_8:
	setp.eq.s32 	%p9, %r12, 0;
	@%p9 bra 	$L__BB0_13;
	setp.eq.s32 	%p10, %r12, 1;
	@%p10 bra 	$L__BB0_11;
	mul.lo.s32 	%r28, %r40, %r18;
	add.s32 	%r29, %r28, %r17;
	mul.wide.s32 	%rd42, %r29, 4;
	add.s64 	%rd43, %rd2, %rd42;
	ld.global.f32 	%f53, [%rd43];
	add.s32 	%r30, %r28, %r1;
	mul.wide.s32 	%rd44, %r30, 4;
	add.s64 	%rd45, %rd1, %rd44;
	ld.global.f32 	%f54, [%rd45];
	fma.rn.f32 	%f55, %f53, %f54, %f67;
	mul.wide.u32 	%rd46, %r18, 4;
	add.s64 	%rd47, %rd43, %rd46;
	ld.global.f32 	%f56, [%rd47];
	add.s64 	%rd48, %rd45, %rd46;
	ld.global.f32 	%f57, [%rd48];
	fma.rn.f32 	%f67, %f56, %f57, %f55;
	add.s32 	%r40, %r40, 2;
$L__BB0_11:
	and.b32  	%r31, %r18, 1;
	setp.eq.b32 	%p11, %r31, 1;
	not.pred 	%p12, %p11;
	@%p12 bra 	$L__BB0_13;
	mul.lo.s32 	%r32, %r40, %r18;
	add.s32 	%r33, %r32, %r17;
	mul.wide.s32 	%rd49, %r33, 4;
	add.s64 	%rd50, %rd2, %rd49;
	ld.global.f32 	%f58, [%rd50];
	add.s32 	%r34, %r32, %r1;
	mul.wide.s32 	%rd51, %r34, 4;
	add.s64 	%rd52, %rd1, %rd51;
	ld.global.f32 	%f59, [%rd52];
	fma.rn.f32 	%f67, %f58, %f59, %f67;
$L__BB0_13:
	ld.param.u64 	%rd56, [_Z18dot_product_kernelPfS_S_ii_param_2];
	mad.lo.s32 	%r35, %r18, %r17, %r1;
	cvta.to.global.u64 	%rd53, %rd56;
	mul.wide.s32 	%rd54, %r35, 4;
	add.s64 	%rd55, %rd53, %rd54;
	st.global.f32 	[%rd55], %f67;
$L__BB0_14:
	ret;

}
	// .globl	_Z20update_column_kernelPfS_S_ii
.visible .entry _Z20update_column_kernelPfS_S_ii(
	.param .u64 .ptr .align 1 _Z20update_column_kernelPfS_S_ii_param_0,
	.param .u64 .ptr .align 1 _Z20update_column_kernelPfS_S_ii_param_1,
	.param .u64 .ptr .align 1 _Z20update_column_kernelPfS_S_ii_param_2,
	.param .u32 _Z20update_column_kernelPfS_S_ii_param_3,
	.param .u32 _Z20update_column_kernelPfS_S_ii_param_4
)
{
	.reg .pred 	%p<12>;
	.reg .b32 	%r<41>;
	.reg .b32 	%f<76>;
	.reg .b64 	%rd<56>;

	ld.param.u64 	%rd10, [_Z20update_column_kernelPfS_S_ii_param_0];
	ld.param.u64 	%rd11, [_Z20update_column_kernelPfS_S_ii_param_1];
	ld.param.u64 	%rd9, [_Z20update_column_kernelPfS_S_ii_param_2];
	ld.param.u32 	%r18, [_Z20update_column_kernelPfS_S_ii_param_3];
	ld.param.u32 	%r19, [_Z20update_column_kernelPfS_S_ii_param_4];
	cvta.to.global.u64 	%rd1, %rd10;
	cvta.to.global.u64 	%rd2, %rd11;
	mov.u32 	%r20, %ctaid.x;
	mov.u32 	%r21, %ntid.x;
	mov.u32 	%r22, %tid.x;
	mad.lo.s32 	%r23, %r20, %r21, %r22;
	add.s32 	%r1, %r23, 1;
	add.s32 	%r36, %r1, %r18;
	setp.ge.s32 	%p1, %r36, %r19;
	setp.lt.s32 	%p2, %r19, 1;
	or.pred  	%p3, %p1, %p2;
	@%p3 bra 	$L__BB1_12;
	cvta.to.global.u64 	%rd12, %rd9;
	mad.lo.s32 	%r25, %r19, %r18, %r36;
	mul.wide.s32 	%rd13, %r25, 4;
	add.s64 	%rd3, %rd12, %rd13;
	and.b32  	%r3, %r19, 7;
	setp.lt.u32 	%p4, %r19, 8;
	mov.b32 	%r39, 0;
	@%p4 bra 	$L__BB1_4;
	and.b32  	%r26, %r19, 2147483640;
	neg.s32 	%r37, %r26;
	mul.wide.u32 	%rd4, %r19, 12;
	mul.wide.u32 	%rd5, %r19, 16;
	mul.wide.u32 	%rd6, %r19, 20;
	mul.wide.u32 	%rd7, %r19, 24;
	mul.wide.u32 	%rd8, %r19, 28;
	mov.u32 	%r35, %r18;
$L__BB1_3:
	.pragma "nounroll";
	and.b32  	%r39, %r19, 2147483640;
	mul.wide.s32 	%rd14, %r36, 4;
	add.s64 	%rd15, %rd1, %rd14;
	mul.wide.s32 	%rd16, %r35, 4;
	add.s64 	%rd17, %rd2, %rd16;
	ld.global.f32 	%f1, [%rd3];
	ld.global.f32 	%f2, [%rd17];
	mul.f32 	%f3, %f1, %f2;
	ld.global.f32 	%f4, [%rd15];
	sub.f32 	%f5, %f4, %f3;
	st.global.f32 	[%rd15], %f5;
	ld.global.f32 	%f6, [%rd3];
	mul.wide.u32 	%rd18, %r19, 4;
	add.s64 	%rd19, %rd17, %rd18;
	ld.global.f32 	%f7, [%rd19];
	mul.f32 	%f8, %f6, %f7;
	add.s64 	%rd20, %rd15, %rd18;
	ld.global.f32 	%f9, [%rd20];
	sub.f32 	%f10, %f9, %f8;
	st.global.f32 	[%rd20], %f10;
	ld.global.f32 	%f11, [%rd3];
	mul.wide.u32 	%rd21, %r19, 8;
	add.s64 	%rd22, %rd17, %rd21;
	ld.global.f32 	%f12, [%rd22];
	mul.f32 	%f13, %f11, %f12;
	add.s64 	%rd23, %rd15, %rd21;
	ld.global.f32 	%f14, [%rd23];
	sub.f32 	%f15, %f14, %f13;
	st.global.f32 	[%rd23], %f15;
	ld.global.f32 	%f16, [%rd3];
	add.s64 	%rd24, %rd17, %rd4;
	ld.global.f32 	%f17, [%rd24];
	mul.f32 	%f18, %f16, %f17;
	add.s64 	%rd25, %rd15, %rd4;
	ld.global.f32 	%f19, [%rd25];
	sub.f32 	%f20, %f19, %f18;
	st.global.f32 	[%rd25], %f20;
	ld.global.f32 	%f21, [%rd3];
	add.s64 	%rd26, %rd17, %rd5;
	ld.global.f32 	%f22, [%rd26];
	mul.f32 	%f23, %f21, %f22;
	add.s64 	%rd27, %rd15, %rd5;
	ld.global.f32 	%f24, [%rd27];
	sub.f32 	%f25, %f24, %f23;
	st.global.f32 	[%rd27], %f25;
	ld.global.f32 	%f26, [%rd3];
	add.s64 	%rd28, %rd17, %rd6;
	ld.global.f32 	%f27, [%rd28];
	mul.f32 	%f28, %f26, %f27;
	add.s64 	%rd29, %rd15, %rd6;
	ld.global.f32 	%f29, [%rd29];
	sub.f32 	%f30, %f29, %f28;
	st.global.f32 	[%rd29], %f30;
	ld.global.f32 	%f31, [%rd3];
	add.s64 	%rd30, %rd17, %rd7;
	ld.global.f32 	%f32, [%rd30];
	mul.f32 	%f33, %f31, %f32;
	add.s64 	%rd31, %rd15, %rd7;
	ld.global.f32 	%f34, [%rd31];
	sub.f32 	%f35, %f34, %f33;
	st.global.f32 	[%rd31], %f35;
	ld.global.f32 	%f36, [%rd3];
	add.s64 	%rd32, %rd17, %rd8;
	ld.global.f32 	%f37, [%rd32];
	mul.f32 	%f38, %f36, %f37;
	add.s64 	%rd33, %rd15, %rd8;
	ld.global.f32 	%f39, [%rd33];
	sub.f32 	%f40, %f39, %f38;
	st.global.f32 	[%rd33], %f40;
	add.s32 	%r37, %r37, 8;
	shl.b32 	%r27, %r19, 3;
	add.s32 	%r36, %r36, %r27;
	add.s32 	%r35, %r35, %r27;
	setp.ne.s32 	%p5, %r37, 0;
	@%p5 bra 	$L__BB1_3;
$L__BB1_4:
	setp.eq.s32 	%p6, %r3, 0;
	@%p6 bra 	$L__BB1_12;
	and.b32  	%r13, %r19, 3;
	setp.lt.u32 	%p7, %r3, 4;
	@%p7 bra 	$L__BB1_7;
	ld.global.f32 	%f41, [%rd3];
	mad.lo.s32 	%r28, %r39, %r19, %r18;
	mul.wide.s32 	%rd34, %r28, 4;
	add.s64 	%rd35, %rd2, %rd34;
	ld.global.f32 	%f42, [%rd35];
	mul.f32 	%f43, %f41, %f42;
	add.s32 	%r29, %r28, %r1;
	mul.wide.s32 	%rd36, %r29, 4;
	add.s64 	%rd37, %rd1, %rd36;
	ld.global.f32 	%f44, [%rd37];
	sub.f32 	%f45, %f44, %f43;
	st.global.f32 	[%rd37], %f45;
	ld.global.f32 	%f46, [%rd3];
	mul.wide.u32 	%rd38, %r19, 4;
	add.s64 	%rd39, %rd35, %rd38;
	ld.global.f32 	%f47, [%rd39];
	mul.f32 	%f48, %f46, %f47;
	add.s64 	%rd40, %rd37, %rd38;
	ld.global.f32 	%f49, [%rd40];
	sub.f32 	%f50, %f49, %f48;
	st.global.f32 	[%rd40], %f50;
	ld.global.f32 	%f51, [%rd3];
	add.s64 	%rd41, %rd39, %rd38;
	ld.global.f32 	%f52, [%rd41];
	mul.f32 	%f53, %f51, %f52;
	add.s64 	%rd42, %rd40, %rd38;
	ld.global.f32 	%f54, [%rd42];
	sub.f32 	%f55, %f54, %f53;
	st.global.f32 	[%rd42], %f55;
	ld.global.f32 	%f56, [%rd3];
	add.s64 	%rd43, %rd41, %rd38;
	ld.global.f32 	%f57, [%rd43];
	mul.f32 	%f58, %f56, %f57;
	add.s64 	%rd44, %rd42, %rd38;
	ld.global.f32 	%f59, [%rd44];
	sub.f32 	%f60, %f59, %f58;
	st.global.f32 	[%rd44], %f60;
	add.s32 	%r39, %r39, 4;
$L__BB1_7:
	setp.eq.s32 	%p8, %r13, 0;
	@%p8 bra 	$L__BB1_12;
	setp.eq.s32 	%p9, %r13, 1;
	@%p9 bra 	$L__BB1_10;
	ld.global.f32 	%f61, [%rd3];
	mad.lo.s32 	%r30, %r39, %r19, %r18;
	mul.wide.s32 	%rd45, %r30, 4;
	add.s64 	%rd46, %rd2, %rd45;
	ld.global.f32 	%f62, [%rd46];
	mul.f32 	%f63, %f61, %f62;
	add.s32 	%r31, %r30, %r1;
	mul.wide.s32 	%rd47, %r31, 4;
	add.s64 	%rd48, %rd1, %rd47;
	ld.global.f32 	%f64, [%rd48];
	sub.f32 	%f65, %f64, %f63;
	st.global.f32 	[%rd48], %f65;
	ld.global.f32 	%f66, [%rd3];
	mul.wide.u32 	%rd49, %r19, 4;
	add.s64 	%rd50, %rd46, %rd49;
	ld.global.f32 	%f67, [%rd50];
	mul.f32 	%f68, %f66, %f67;
	add.s64 	%rd51, %rd48, %rd49;
	ld.global.f32 	%f69, [%rd51];
	sub.f32 	%f70, %f69, %f68;
	st.global.f32 	[%rd51], %f70;
	add.s32 	%r39, %r39, 2;
$L__BB1_10:
	and.b32  	%r32, %r19, 1;
	setp.eq.b32 	%p10, %r32, 1;
	not.pred 	%p11, %p10;
	@%p11 bra 	$L__BB1_12;
	ld.global.f32 	%f71, [%rd3];
	mad.lo.s32 	%r33, %r39, %r19, %r18;
	mul.wide.s32 	%rd52, %r33, 4;
	add.s64 	%rd53, %rd2, %rd52;
	ld.global.f32 	%f72, [%rd53];
	mul.f32 	%f73, %f71, %f72;
	add.s32 	%r34, %r33, %r1;
	mul.wide.s32 	%rd54, %r34, 4;
	add.s64 	%rd55, %rd1, %rd54;
	ld.global.f32 	%f74, [%rd55];
	sub.f32 	%f75, %f74, %f73;
	st.global.f32 	[%rd55], %f75;
$L__BB1_12:
	ret;

}
	// .globl	_Z23normalize_column_kernelPfS_S_ii
.visible .entry _Z23normalize_column_kernelPfS_S_ii(
	.param .u64 .ptr .align 1 _Z23normalize_column_kernelPfS_S_ii_param_0,
	.param .u64 .ptr .align 1 _Z23normalize_column_kernelPfS_S_ii_param_1,
	.param .u64 .ptr .align 1 _Z23normalize_column_kernelPfS_S_ii_param_2,
	.param .u32 _Z23normalize_column_kernelPfS_S_ii_param_3,
	.param .u32 _Z23normalize_column_kernelPfS_S_ii_param_4
)
{
	.reg .pred 	%p<8>;
	.reg .b32 	%r<18>;
	.reg .b32 	%f<11>;
	.reg .b64 	%rd<13>;
	// demoted variable
	.shared .align 4 .b8 _ZZ23normalize_column_kernelPfS_S_iiE3sum[1024];
	ld.param.u64 	%rd4, [_Z23normalize_column_kernelPfS_S_ii_param_0];
	ld.param.u64 	%rd2, [_Z23normalize_column_kernelPfS_S_ii_param_1];
	ld.param.u64 	%rd3, [_Z23normalize_column_kernelPfS_S_ii_param_2];
	ld.param.u32 	%r8, [_Z23normalize_column_kernelPfS_S_ii_param_3];
	ld.param.u32 	%r9, [_Z23normalize_column_kernelPfS_S_ii_param_4];
	cvta.to.global.u64 	%rd5, %rd4;
	mov.u32 	%r1, %tid.x;
	mov.u32 	%r10, %ctaid.x;
	mov.u32 	%r17, %ntid.x;
	mad.lo.s32 	%r3, %r10, %r17, %r1;
	setp.ge.s32 	%p1, %r3, %r9;
	mad.lo.s32 	%r4, %r9, %r3, %r8;
	mul.wide.s32 	%rd6, %r4, 4;
	add.s64 	%rd1, %rd5, %rd6;
	shl.b32 	%r11, %r1, 2;
	mov.u32 	%r12, _ZZ23normalize_column_kernelPfS_S_iiE3sum;
	add.s32 	%r5, %r12, %r11;
	@%p1 bra 	$L__BB2_2;
	ld.global.f32 	%f2, [%rd1];
	mul.f32 	%f3, %f2, %f2;
	st.shared.f32 	[%r5], %f3;
	bra.uni 	$L__BB2_3;
$L__BB2_2:
	mov.b32 	%r13, 0;
	st.shared.u32 	[%r5], %r13;
$L__BB2_3:
	bar.sync 	0;
	setp.lt.u32 	%p2, %r17, 2;
	@%p2 bra 	$L__BB2_7;
$L__BB2_4:
	shr.u32 	%r7, %r17, 1;
	setp.ge.u32 	%p3, %r1, %r7;
	@%p3 bra 	$L__BB2_6;
	shl.b32 	%r14, %r7, 2;
	add.s32 	%r15, %r5, %r14;
	ld.shared.f32 	%f4, [%r15];
	ld.shared.f32 	%f5, [%r5];
	add.f32 	%f6, %f4, %f5;
	st.shared.f32 	[%r5], %f6;
$L__BB2_6:
	bar.sync 	0;
	setp.gt.u32 	%p4, %r17, 3;
	mov.u32 	%r17, %r7;
	@%p4 bra 	$L__BB2_4;
$L__BB2_7:
	setp.ge.s32 	%p5, %r3, %r9;
	ld.shared.f32 	%f7, [_ZZ23normalize_column_kernelPfS_S_iiE3sum];
	sqrt.rn.f32 	%f8, %f7;
	setp.lt.f32 	%p6, %f8, 0f2EDBE6FF;
	selp.f32 	%f1, 0f3F800000, %f8, %p6;
	@%p5 bra 	$L__BB2_9;
	ld.global.f32 	%f9, [%rd1];
	div.rn.f32 	%f10, %f9, %f1;
	cvta.to.global.u64 	%rd7, %rd2;
	add.s64 	%rd9, %rd7, %rd6;
	st.global.f32 	[%rd9], %f10;
$L__BB2_9:
	setp.ne.s32 	%p7, %r1, 0;
	@%p7 bra 	$L__BB2_11;
	mad.lo.s32 	%r16, %r9, %r8, %r8;
	cvta.to.global.u64 	%rd10, %rd3;
	mul.wide.s32 	%rd11, %r16, 4;
	add.s64 	%rd12, %rd10, %rd11;
	st.global.f32 	[%rd12], %f1;
$L__BB2_11:
	ret;

}


// ===== COMPILED SASS (sm_100) =====

	.target	sm_100

	.elftype	@"ET_EXEC"


//--------------------- .note.nv.tkinfo           --------------------------
	.section	.note.nv.tkinfo,"",@"SHT_NOTE"
	.sectionflags	@"SHF_NOTE_NV_TKINFO"
	.tkinfo
        /*0018*/ 	.word	0x00000002
        /*0030*/ 	.string	""
        /*0030*/ 	.string	"ptxas"
        /*0030*/ 	.string	"Cuda compilation tools, release 13.0, V13.0.88"
        /*0030*/ 	.string	"Build cuda_13.0.r13.0/compiler.36424714_0"
        /*0030*/ 	.string	"-arch sm_100 -m 64 "



//--------------------- .note.nv.cuinfo           --------------------------
	.section	.note.nv.cuinfo,"",@"SHT_NOTE"
	.sectionflags	@"SHF_NOTE_NV_CUINFO"
        /*0018*/ 	.short	0x0002
        /*001a*/ 	.short	0x0064
        /*001c*/ 	.short	0x0082
	.zero		2


//--------------------- .nv.info                  --------------------------
	.section	.nv.info,"",@"SHT_CUDA_INFO"
	.align	4


	//----- nvinfo : EIATTR_REGCOUNT
	.align		4
        /*0000*/ 	.byte	0x04, 0x2f
        /*0002*/ 	.short	(.L_1 - .L_0)
	.align		4
.L_0:
        /*0004*/ 	.word	index@(_Z18dot_product_kernelPfS_S_ii)
        /*0008*/ 	.word	0x00000020


	//----- nvinfo : EIATTR_FRAME_SIZE
	.align		4
.L_1:
        /*000c*/ 	.byte	0x04, 0x11
        /*000e*/ 	.short	(.L_3 - .L_2)
	.align		4
.L_2:
        /*0010*/ 	.word	index@(_Z18dot_product_kernelPfS_S_ii)
        /*0014*/ 	.word	0x00000000


	//----- nvinfo : EIATTR_REGCOUNT
	.align		4
.L_3:
        /*0018*/ 	.byte	0x04, 0x2f
        /*001a*/ 	.short	(.L_5 - .L_4)
	.align		4
.L_4:
        /*001c*/ 	.word	index@(_Z20update_column_kernelPfS_S_ii)
        /*0020*/ 	.word	0x00000020


	//----- nvinfo : EIATTR_FRAME_SIZE
	.align		4
.L_5:
        /*0024*/ 	.byte	0x04, 0x11
        /*0026*/ 	.short	(.L_7 - .L_6)
	.align		4
.L_6:
        /*0028*/ 	.word	index@(_Z20update_column_kernelPfS_S_ii)
        /*002c*/ 	.word	0x00000000


	//----- nvinfo : EIATTR_REGCOUNT
	.align		4
.L_7:
        /*0030*/ 	.byte	0x04, 0x2f
        /*0032*/ 	.short	(.L_9 - .L_8)
	.align		4
.L_8:
        /*0034*/ 	.word	index@(_Z23normalize_column_kernelPfS_S_ii)
        /*0038*/ 	.word	0x00000014


	//----- nvinfo : EIATTR_FRAME_SIZE
	.align		4
.L_9:
        /*003c*/ 	.byte	0x04, 0x11
        /*003e*/ 	.short	(.L_11 - .L_10)
	.align		4
.L_10:
        /*0040*/ 	.word	index@($__internal_1_$__cuda_sm3x_div_rn_noftz_f32_slowpath)
        /*0044*/ 	.word	0x00000000


	//----- nvinfo : EIATTR_FRAME_SIZE
	.align		4
.L_11:
        /*0048*/ 	.byte	0x04, 0x11
        /*004a*/ 	.short	(.L_13 - .L_12)
	.align		4
.L_12:
        /*004c*/ 	.word	index@($__internal_0_$__cuda_sm20_sqrt_rn_f32_slowpath)
        /*0050*/ 	.word	0x00000000


	//----- nvinfo : EIATTR_FRAME_SIZE
	.align		4
.L_13:
        /*0054*/ 	.byte	0x04, 0x11
        /*0056*/ 	.short	(.L_15 - .L_14)
	.align		4
.L_14:
        /*0058*/ 	.word	index@(_Z23normalize_column_kernelPfS_S_ii)
        /*005c*/ 	.word	0x00000000


	//----- nvinfo : EIATTR_MIN_STACK_SIZE
	.align		4
.L_15:
        /*0060*/ 	.byte	0x04, 0x12
        /*0062*/ 	.short	(.L_17 - .L_16)
	.align		4
.L_16:
        /*0064*/ 	.word	index@(_Z23normalize_column_kernelPfS_S_ii)
        /*0068*/ 	.word	0x00000000


	//----- nvinfo : EIATTR_MIN_STACK_SIZE
	.align		4
.L_17:
        /*006c*/ 	.byte	0x04, 0x12
        /*006e*/ 	.short	(.L_19 - .L_18)
	.align		4
.L_18:
        /*0070*/ 	.word	index@(_Z20update_column_kernelPfS_S_ii)
        /*0074*/ 	.word	0x00000000


	//----- nvinfo : EIATTR_MIN_STACK_SIZE
	.align		4
.L_19:
        /*0078*/ 	.byte	0x04, 0x12
        /*007a*/ 	.short	(.L_21 - .L_20)
	.align		4
.L_20:
        /*007c*/ 	.word	index@(_Z18dot_product_kernelPfS_S_ii)
        /*0080*/ 	.word	0x00000000
.L_21:


//--------------------- .nv.compat                --------------------------
	.section	.nv.compat,"",@"SHT_CUDA_COMPAT_INFO"
	.align	4
        /*0000*/ 	.byte	0x02, 0x09, 0x00, 0x00, 0x02, 0x02, 0x01, 0x00, 0x02, 0x05, 0x05, 0x00, 0x03, 0x07, 0x01, 0x01
        /*0010*/ 	.byte	0x02, 0x03, 0x00, 0x00, 0x02, 0x06, 0x01, 0x00, 0x04, 0x0b, 0x08, 0x00, 0x01, 0x00, 0x00, 0x00
        /*0020*/ 	.byte	0x00, 0x00, 0x00, 0x00


//--------------------- .nv.info._Z23normalize_column_kernelPfS_S_ii --------------------------
	.section	.nv.info._Z23normalize_column_kernelPfS_S_ii,"",@"SHT_CUDA_INFO"
	.sectionflags	@""
	.align	4


	//----- nvinfo : EIATTR_CUDA_API_VERSION
	.align		4
        /*0000*/ 	.byte	0x04, 0x37
        /*0002*/ 	.short	(.L_23 - .L_22)
.L_22:
        /*0004*/ 	.word	0x00000082


	//----- nvinfo : EIATTR_KPARAM_INFO
	.align		4
.L_23:
        /*0008*/ 	.byte	0x04, 0x17
        /*000a*/ 	.short	(.L_25 - .L_24)
.L_24:
        /*000c*/ 	.word	0x00000000
        /*0010*/ 	.short	0x0004
        /*0012*/ 	.short	0x001c
        /*0014*/ 	.byte	0x00, 0xf0, 0x11, 0x00


	//----- nvinfo : EIATTR_KPARAM_INFO
	.align		4
.L_25:
        /*0018*/ 	.byte	0x04, 0x17
        /*001a*/ 	.short	(.L_27 - .L_26)
.L_26:
        /*001c*/ 	.word	0x00000000
        /*0020*/ 	.short	0x0003
        /*0022*/ 	.short	0x0018
        /*0024*/ 	.byte	0x00, 0xf0, 0x11, 0x00


	//----- nvinfo : EIATTR_KPARAM_INFO
	.align		4
.L_27:
        /*0028*/ 	.byte	0x04, 0x17
        /*002a*/ 	.short	(.L_29 - .L_28)
.L_28:
        /*002c*/ 	.word	0x00000000
        /*0030*/ 	.short	0x0002
        /*0032*/ 	.short	0x0010
        /*0034*/ 	.byte	0x00, 0xf5, 0x21, 0x00


	//----- nvinfo : EIATTR_KPARAM_INFO
	.align		4
.L_29:
        /*0038*/ 	.byte	0x04, 0x17
        /*003a*/ 	.short	(.L_31 - .L_30)
.L_30:
        /*003c*/ 	.word	0x00000000
        /*0040*/ 	.short	0x0001
        /*0042*/ 	.short	0x0008
        /*0044*/ 	.byte	0x00, 0xf5, 0x21, 0x00


	//----- nvinfo : EIATTR_KPARAM_INFO
	.align		4
.L_31:
        /*0048*/ 	.byte	0x04, 0x17
        /*004a*/ 	.short	(.L_33 - .L_32)
.L_32:
        /*004c*/ 	.word	0x00000000
        /*0050*/ 	.short	0x0000
        /*0052*/ 	.short	0x0000
        /*0054*/ 	.byte	0x00, 0xf5, 0x21, 0x00


	//----- nvinfo : EIATTR_SPARSE_MMA_MASK
	.align		4
.L_33:
        /*0058*/ 	.byte	0x03, 0x50
        /*005a*/ 	.short	0x0000


	//----- nvinfo : EIATTR_MAXREG_COUNT
	.align		4
        /*005c*/ 	.byte	0x03, 0x1b
        /*005e*/ 	.short	0x00ff


	//----- nvinfo : EIATTR_NUM_BARRIERS
	.align		4
        /*0060*/ 	.byte	0x02, 0x4c
        /*0062*/ 	.byte	0x01
	.zero		1


	//----- nvinfo : EIATTR_MERCURY_ISA_VERSION
	.align		4
        /*0064*/ 	.byte	0x03, 0x5f
        /*0066*/ 	.short	0x0101


	//----- nvinfo : EIATTR_VRC_CTA_INIT_COUNT
	.align		4
        /*0068*/ 	.byte	0x02, 0x4a
	.zero		1
	.zero		1


	//----- nvinfo : EIATTR_EXIT_INSTR_OFFSETS
	.align		4
        /*006c*/ 	.byte	0x04, 0x1c
        /*006e*/ 	.short	(.L_35 - .L_34)


	//   ....[0]....
.L_34:
        /*0070*/ 	.word	0x00000490


	//   ....[1]....
        /*0074*/ 	.word	0x000004f0


	//----- nvinfo : EIATTR_CRS_STACK_SIZE
	.align		4
.L_35:
        /*0078*/ 	.byte	0x04, 0x1e
        /*007a*/ 	.short	(.L_37 - .L_36)
.L_36:
        /*007c*/ 	.word	0x00000000


	//----- nvinfo : EIATTR_CBANK_PARAM_SIZE
	.align		4
.L_37:
        /*0080*/ 	.byte	0x03, 0x19
        /*0082*/ 	.short	0x0020


	//----- nvinfo : EIATTR_PARAM_CBANK
	.align		4
        /*0084*/ 	.byte	0x04, 0x0a
        /*0086*/ 	.short	(.L_39 - .L_38)
	.align		4
.L_38:
        /*0088*/ 	.word	index@(.nv.constant0._Z23normalize_column_kernelPfS_S_ii)
        /*008c*/ 	.short	0x0380
        /*008e*/ 	.short	0x0020


	//----- nvinfo : EIATTR_SW_WAR
	.align		4
.L_39:
        /*0090*/ 	.byte	0x04, 0x36
        /*0092*/ 	.short	(.L_41 - .L_40)
.L_40:
        /*0094*/ 	.word	0x00000008
.L_41:


//--------------------- .nv.info._Z20update_column_kernelPfS_S_ii --------------------------
	.section	.nv.info._Z20update_column_kernelPfS_S_ii,"",@"SHT_CUDA_INFO"
	.sectionflags	@""
	.align	4


	//----- nvinfo : EIATTR_CUDA_API_VERSION
	.align		4
        /*0000*/ 	.byte	0x04, 0x37
        /*0002*/ 	.short	(.L_43 - .L_42)
.L_42:
        /*0004*/ 	.word	0x00000082


	//----- nvinfo : EIATTR_KPARAM_INFO
	.align		4
.L_43:
        /*0008*/ 	.byte	0x04, 0x17
        /*000a*/ 	.short	(.L_45 - .L_44)
.L_44:
        /*000c*/ 	.word	0x00000000
        /*0010*/ 	.short	0x0004
        /*0012*/ 	.short	0x001c
        /*0014*/ 	.byte	0x00, 0xf0, 0x11, 0x00


	//----- nvinfo : EIATTR_KPARAM_INFO
	.align		4
.L_45:
        /*0018*/ 	.byte	0x04, 0x17
        /*001a*/ 	.short	(.L_47 - .L_46)
.L_46:
        /*001c*/ 	.word	0x00000000
        /*0020*/ 	.short	0x0003
        /*0022*/ 	.short	0x0018
        /*0024*/ 	.byte	0x00, 0xf0, 0x11, 0x00


	//----- nvinfo : EIATTR_KPARAM_INFO
	.align		4
.L_47:
        /*0028*/ 	.byte	0x04, 0x17
        /*002a*/ 	.short	(.L_49 - .L_48)
.L_48:
        /*002c*/ 	.word	0x00000000
        /*0030*/ 	.short	0x0002
        /*0032*/ 	.short	0x0010
        /*0034*/ 	.byte	0x00, 0xf5, 0x21, 0x00


	//----- nvinfo : EIATTR_KPARAM_INFO
	.align		4
.L_49:
        /*0038*/ 	.byte	0x04, 0x17
        /*003a*/ 	.short	(.L_51 - .L_50)
.L_50:
        /*003c*/ 	.word	0x00000000
        /*0040*/ 	.short	0x0001
        /*0042*/ 	.short	0x0008
        /*0044*/ 	.byte	0x00, 0xf5, 0x21, 0x00


	//----- nvinfo : EIATTR_KPARAM_INFO
	.align		4
.L_51:
        /*0048*/ 	.byte	0x04, 0x17
        /*004a*/ 	.short	(.L_53 - .L_52)
.L_52:
        /*004c*/ 	.word	0x00000000
        /*0050*/ 	.short	0x0000
        /*0052*/ 	.short	0x0000
        /*0054*/ 	.byte	0x00, 0xf5, 0x21, 0x00


	//----- nvinfo : EIATTR_SPARSE_MMA_MASK
	.align		4
.L_53:
        /*0058*/ 	.byte	0x03, 0x50
        /*005a*/ 	.short	0x0000


	//----- nvinfo : EIATTR_MAXREG_COUNT
	.align		4
        /*005c*/ 	.byte	0x03, 0x1b
        /*005e*/ 	.short	0x00ff


	//----- nvinfo : EIATTR_MERCURY_ISA_VERSION
	.align		4
        /*0060*/ 	.byte	0x03, 0x5f
        /*0062*/ 	.short	0x0101


	//----- nvinfo : EIATTR_VRC_CTA_INIT_COUNT
	.align		4
        /*0064*/ 	.byte	0x02, 0x4a
	.zero		1
	.zero		1


	//----- nvinfo : EIATTR_EXIT_INSTR_OFFSETS
	.align		4
        /*0068*/ 	.byte	0x04, 0x1c
        /*006a*/ 	.short	(.L_55 - .L_54)


	//   ....[0]....
.L_54:
        /*006c*/ 	.word	0x000000a0


	//   ....[1]....
        /*0070*/ 	.word	0x00000560


	//   ....[2]....
        /*0074*/ 	.word	0x000007c0


	//   ....[3]....
        /*0078*/ 	.word	0x00000940


	//   ....[4]....
        /*007c*/ 	.word	0x00000a00


	//----- nvinfo : EIATTR_CBANK_PARAM_SIZE
	.align		4
.L_55:
        /*0080*/ 	.byte	0x03, 0x19
        /*0082*/ 	.short	0x0020


	//----- nvinfo : EIATTR_PARAM_CBANK
	.align		4
        /*0084*/ 	.byte	0x04, 0x0a
        /*0086*/ 	.short	(.L_57 - .L_56)
	.align		4
.L_56:
        /*0088*/ 	.word	index@(.nv.constant0._Z20update_column_kernelPfS_S_ii)
        /*008c*/ 	.short	0x0380
        /*008e*/ 	.short	0x0020


	//----- nvinfo : EIATTR_SW_WAR
	.align		4
.L_57:
        /*0090*/ 	.byte	0x04, 0x36
        /*0092*/ 	.short	(.L_59 - .L_58)
.L_58:
        /*0094*/ 	.word	0x00000008
.L_59:


//--------------------- .nv.info._Z18dot_product_kernelPfS_S_ii --------------------------
	.section	.nv.info._Z18dot_product_kernelPfS_S_ii,"",@"SHT_CUDA_INFO"
	.sectionflags	@""
	.align	4


	//----- nvinfo : EIATTR_CUDA_API_VERSION
	.align		4
        /*0000*/ 	.byte	0x04, 0x37
        /*0002*/ 	.short	(.L_61 - .L_60)
.L_60:
        /*0004*/ 	.word	0x00000082


	//----- nvinfo : EIATTR_KPARAM_INFO
	.align		4
.L_61:
        /*0008*/ 	.byte	0x04, 0x17
        /*000a*/ 	.short	(.L_63 - .L_62)
.L_62:
        /*000c*/ 	.word	0x00000000
        /*0010*/ 	.short	0x0004
        /*0012*/ 	.short	0x001c
        /*0014*/ 	.byte	0x00, 0xf0, 0x11, 0x00


	//----- nvinfo : EIATTR_KPARAM_INFO
	.align		4
.L_63:
        /*0018*/ 	.byte	0x04, 0x17
        /*001a*/ 	.short	(.L_65 - .L_64)
.L_64:
        /*001c*/ 	.word	0x00000000
        /*0020*/ 	.short	0x0003
        /*0022*/ 	.short	0x0018
        /*0024*/ 	.byte	0x00, 0xf0, 0x11, 0x00


	//----- nvinfo : EIATTR_KPARAM_INFO
	.align		4
.L_65:
        /*0028*/ 	.byte	0x04, 0x17
        /*002a*/ 	.short	(.L_67 - .L_66)
.L_66:
        /*002c*/ 	.word	0x00000000
        /*0030*/ 	.short	0x0002
        /*0032*/ 	.short	0x0010
        /*0034*/ 	.byte	0x00, 0xf5, 0x21, 0x00


	//----- nvinfo : EIATTR_KPARAM_INFO
	.align		4
.L_67:
        /*0038*/ 	.byte	0x04, 0x17
        /*003a*/ 	.short	(.L_69 - .L_68)
.L_68:
        /*003c*/ 	.word	0x00000000
        /*0040*/ 	.short	0x0001
        /*0042*/ 	.short	0x0008
        /*0044*/ 	.byte	0x00, 0xf5, 0x21, 0x00


	//----- nvinfo : EIATTR_KPARAM_INFO
	.align		4
.L_69:
        /*0048*/ 	.byte	0x04, 0x17
        /*004a*/ 	.short	(.L_71 - .L_70)
.L_70:
        /*004c*/ 	.word	0x00000000
        /*0050*/ 	.short	0x0000
        /*0052*/ 	.short	0x0000
        /*0054*/ 	.byte	0x00, 0xf5, 0x21, 0x00


	//----- nvinfo : EIATTR_SPARSE_MMA_MASK
	.align		4
.L_71:
        /*0058*/ 	.byte	0x03, 0x50
        /*005a*/ 	.short	0x0000


	//----- nvinfo : EIATTR_MAXREG_COUNT
	.align		4
        /*005c*/ 	.byte	0x03, 0x1b
        /*005e*/ 	.short	0x00ff


	//----- nvinfo : EIATTR_MERCURY_ISA_VERSION
	.align		4
        /*0060*/ 	.byte	0x03, 0x5f
        /*0062*/ 	.short	0x0101


	//----- nvinfo : EIATTR_VRC_CTA_INIT_COUNT
	.align		4
        /*0064*/ 	.byte	0x02, 0x4a
	.zero		1
	.zero		1


	//----- nvinfo : EIATTR_EXIT_INSTR_OFFSETS
	.align		4
        /*0068*/ 	.byte	0x04, 0x1c
        /*006a*/ 	.short	(.L_73 - .L_72)


	//   ....[0]....
.L_72:
        /*006c*/ 	.word	0x00000080


	//   ....[1]....
        /*0070*/ 	.word	0x00000850


	//----- nvinfo : EIATTR_CBANK_PARAM_SIZE
	.align		4
.L_73:
        /*0074*/ 	.byte	0x03, 0x19
        /*0076*/ 	.short	0x0020


	//----- nvinfo : EIATTR_PARAM_CBANK
	.align		4
        /*0078*/ 	.byte	0x04, 0x0a
        /*007a*/ 	.short	(.L_75 - .L_74)
	.align		4
.L_74:
        /*007c*/ 	.word	index@(.nv.constant0._Z18dot_product_kernelPfS_S_ii)
        /*0080*/ 	.short	0x0380
        /*0082*/ 	.short	0x0020


	//----- nvinfo : EIATTR_SW_WAR
	.align		4
.L_75:
        /*0084*/ 	.byte	0x04, 0x36
        /*0086*/ 	.short	(.L_77 - .L_76)
.L_76:
        /*0088*/ 	.word	0x00000008
.L_77:


//--------------------- .nv.callgraph             --------------------------
	.section	.nv.callgraph,"",@"SHT_CUDA_CALLGRAPH"
	.align	4
	.sectionentsize	8
	.align		4
        /*0000*/ 	.word	0x00000000
	.align		4
        /*0004*/ 	.word	0xffffffff
	.align		4
        /*0008*/ 	.word	0x00000000
	.align		4
        /*000c*/ 	.word	0xfffffffe
	.align		4
        /*0010*/ 	.word	0x00000000
	.align		4
        /*0014*/ 	.word	0xfffffffd
	.align		4
        /*0018*/ 	.word	0x00000000
	.align		4
        /*001c*/ 	.word	0xfffffffc


//--------------------- .text._Z23normalize_column_kernelPfS_S_ii --------------------------
	.section	.text._Z23normalize_column_kernelPfS_S_ii,"ax",@progbits
	.align	128
        .global         _Z23normalize_column_kernelPfS_S_ii
        .type           _Z23normalize_column_kernelPfS_S_ii,@function
        .size           _Z23normalize_column_kernelPfS_S_ii,(.L_x_32 - _Z23normalize_column_kernelPfS_S_ii)
        .other          _Z23normalize_column_kernelPfS_S_ii,@"STO_CUDA_ENTRY STV_DEFAULT"
_Z23normalize_column_kernelPfS_S_ii:
.text._Z23normalize_column_kernelPfS_S_ii:
[----:B------:R-:W-:Y:S01]  /*0000*/  LDC R1, c[0x0][0x37c] ;  /* 0x0000df00ff017b82 */ /* 0x000fe20000000800 */
[----:B------:R-:W0:Y:S07]  /*0010*/  S2R R2, SR_TID.X ;  /* 0x0000000000027919 */ /* 0x000e2e0000002100 */
[----:B------:R-:W0:Y:S01]  /*0020*/  S2UR UR4, SR_CTAID.X ;  /* 0x00000000000479c3 */ /* 0x000e220000002500 */
[----:B------:R-:W1:Y:S07]  /*0030*/  LDCU.64 UR8, c[0x0][0x358] ;  /* 0x00006b00ff0877ac */ /* 0x000e6e0008000a00 */
[----:B------:R-:W0:Y:S08]  /*0040*/  LDC R7, c[0x0][0x360] ;  /* 0x0000d800ff077b82 */ /* 0x000e300000000800 */
[----:B------:R-:W2:Y:S08]  /*0050*/  LDC.64 R8, c[0x0][0x398] ;  /* 0x0000e600ff087b82 */ /* 0x000eb00000000a00 */
[----:B------:R-:W3:Y:S01]  /*0060*/  LDC.64 R4, c[0x0][0x380] ;  /* 0x0000e000ff047b82 */ /* 0x000ee20000000a00 */
[----:B0-----:R-:W-:-:S05]  /*0070*/  IMAD R0, R7, UR4, R2 ;  /* 0x0000000407007c24 */ /* 0x001fca000f8e0202 */
[CC--:B--2---:R-:W-:Y:S01]  /*0080*/  ISETP.GE.AND P0, PT, R0.reuse, R9.reuse, PT ;  /* 0x000000090000720c */ /* 0x0c4fe20003f06270 */
[----:B------:R-:W-:-:S04]  /*0090*/  IMAD R6, R0, R9, R8 ;  /* 0x0000000900067224 */ /* 0x000fc800078e0208 */
[----:B---3--:R-:W-:-:S08]  /*00a0*/  IMAD.WIDE R4, R6, 0x4, R4 ;  /* 0x0000000406047825 */ /* 0x008fd000078e0204 */
[----:B-1----:R-:W2:Y:S01]  /*00b0*/  @!P0 LDG.E R8, desc[UR8][R4.64] ;  /* 0x0000000804088981 */ /* 0x002ea2000c1e1900 */
[----:B------:R-:W0:Y:S01]  /*00c0*/  S2UR UR5, SR_CgaCtaId ;  /* 0x00000000000579c3 */ /* 0x000e220000008800 */
[----:B------:R-:W-:Y:S01]  /*00d0*/  UMOV UR4, 0x400 ;  /* 0x0000040000047882 */ /* 0x000fe20000000000 */
[----:B------:R-:W-:-:S06]  /*00e0*/  ISETP.GE.U32.AND P1, PT, R7, 0x2, PT ;  /* 0x000000020700780c */ /* 0x000fcc0003f26070 */
[----:B------:R-:W1:Y:S01]  /*00f0*/  S2UR UR6, SR_CgaCtaId ;  /* 0x00000000000679c3 */ /* 0x000e620000008800 */
[----:B0-----:R-:W-:-:S03]  /*0100*/  ULEA UR4, UR5, UR4, 0x18 ;  /* 0x0000000405047291 */ /* 0x001fc6000f8ec0ff */
[----:B------:R-:W-:-:S03]  /*0110*/  UMOV UR5, 0x400 ;  /* 0x0000040000057882 */ /* 0x000fc60000000000 */
[----:B------:R-:W-:Y:S01]  /*0120*/  LEA R3, R2, UR4, 0x2 ;  /* 0x0000000402037c11 */ /* 0x000fe2000f8e10ff */
[----:B-1----:R-:W-:Y:S01]  /*0130*/  ULEA UR5, UR6, UR5, 0x18 ;  /* 0x0000000506057291 */ /* 0x002fe2000f8ec0ff */
[----:B--2---:R-:W-:-:S05]  /*0140*/  @!P0 FMUL R8, R8, R8 ;  /* 0x0000000808088220 */ /* 0x004fca0000400000 */
[----:B------:R0:W-:Y:S04]  /*0150*/  @!P0 STS [R3], R8 ;  /* 0x0000000803008388 */ /* 0x0001e80000000800 */
[----:B------:R0:W-:Y:S01]  /*0160*/  @P0 STS [R3], RZ ;  /* 0x000000ff03000388 */ /* 0x0001e20000000800 */
[----:B------:R-:W-:Y:S06]  /*0170*/  BAR.SYNC.DEFER_BLOCKING 0x0 ;  /* 0x0000000000007b1d */ /* 0x000fec0000010000 */
[----:B------:R-:W-:Y:S05]  /*0180*/  @!P1 BRA `(.L_x_0) ;  /* 0x00000000002c9947 */ /* 0x000fea0003800000 */
.L_x_1:
[----:B------:R-:W-:-:S04]  /*0190*/  SHF.R.U32.HI R11, RZ, 0x1, R7 ;  /* 0x00000001ff0b7819 */ /* 0x000fc80000011607 */
[----:B------:R-:W-:-:S13]  /*01a0*/  ISETP.GE.U32.AND P0, PT, R2, R11, PT ;  /* 0x0000000b0200720c */ /* 0x000fda0003f06070 */
[----:B0-----:R-:W-:Y:S01]  /*01b0*/  @!P0 IMAD R8, R11, 0x4, R3 ;  /* 0x000000040b088824 */ /* 0x001fe200078e0203 */
[----:B------:R-:W-:Y:S05]  /*01c0*/  @!P0 LDS R9, [R3] ;  /* 0x0000000003098984 */ /* 0x000fea0000000800 */
[----:B------:R-:W0:Y:S02]  /*01d0*/  @!P0 LDS R8, [R8] ;  /* 0x0000000008088984 */ /* 0x000e240000000800 */
[----:B0-----:R-:W-:-:S05]  /*01e0*/  @!P0 FADD R10, R8, R9 ;  /* 0x00000009080a8221 */ /* 0x001fca0000000000 */
[----:B------:R1:W-:Y:S01]  /*01f0*/  @!P0 STS [R3], R10 ;  /* 0x0000000a03008388 */ /* 0x0003e20000000800 */
[----:B------:R-:W-:Y:S01]  /*0200*/  BAR.SYNC.DEFER_BLOCKING 0x0 ;  /* 0x0000000000007b1d */ /* 0x000fe20000010000 */
[----:B------:R-:W-:Y:S01]  /*0210*/  ISETP.GT.U32.AND P0, PT, R7, 0x3, PT ;  /* 0x000000030700780c */ /* 0x000fe20003f04070 */
[----:B------:R-:W-:-:S12]  /*0220*/  IMAD.MOV.U32 R7, RZ, RZ, R11 ;  /* 0x000000ffff077224 */ /* 0x000fd800078e000b */
[----:B-1----:R-:W-:Y:S05]  /*0230*/  @P0 BRA `(.L_x_1) ;  /* 0xfffffffc00d40947 */ /* 0x002fea000383ffff */
.L_x_0:
[----:B0-----:R-:W0:Y:S01]  /*0240*/  LDS R3, [UR5] ;  /* 0x00000005ff037984 */ /* 0x001e220008000800 */
[----:B------:R-:W1:Y:S02]  /*0250*/  LDCU UR4, c[0x0][0x39c] ;  /* 0x00007380ff0477ac */ /* 0x000e640008000800 */
[----:B-1----:R-:W-:Y:S01]  /*0260*/  ISETP.GE.AND P0, PT, R0, UR4, PT ;  /* 0x0000000400007c0c */ /* 0x002fe2000bf06270 */
[----:B0-----:R-:W-:Y:S01]  /*0270*/  VIADD R7, R3, 0xf3000000 ;  /* 0xf300000003077836 */ /* 0x001fe20000000000 */
[----:B------:R0:W1:Y:S04]  /*0280*/  MUFU.RSQ R8, R3 ;  /* 0x0000000300087308 */ /* 0x0000680000001400 */
[----:B------:R-:W-:-:S13]  /*0290*/  ISETP.GT.U32.AND P1, PT, R7, 0x727fffff, PT ;  /* 0x727fffff0700780c */ /* 0x000fda0003f24070 */
[----:B01----:R-:W-:Y:S05]  /*02a0*/  @!P1 BRA `(.L_x_2) ;  /* 0x00000000000c9947 */ /* 0x003fea0003800000 */
[----:B------:R-:W-:-:S07]  /*02b0*/  MOV R10, 0x2d0 ;  /* 0x000002d0000a7802 */ /* 0x000fce0000000f00 */
[----:B------:R-:W-:Y:S05]  /*02c0*/  CALL.REL.NOINC `($__internal_0_$__cuda_sm20_sqrt_rn_f32_slowpath) ;  /* 0x00000000008c7944 */ /* 0x000fea0003c00000 */
[----:B------:R-:W-:Y:S05]  /*02d0*/  BRA `(.L_x_3) ;  /* 0x0000000000107947 */ /* 0x000fea0003800000 */
.L_x_2:
[----:B------:R-:W-:Y:S01]  /*02e0*/  FMUL.FTZ R0, R3, R8 ;  /* 0x0000000803007220 */ /* 0x000fe20000410000 */
[----:B------:R-:W-:-:S03]  /*02f0*/  FMUL.FTZ R8, R8, 0.5 ;  /* 0x3f00000008087820 */ /* 0x000fc60000410000 */
[----:B------:R-:W-:-:S04]  /*0300*/  FFMA R3, -R0, R0, R3 ;  /* 0x0000000000037223 */ /* 0x000fc80000000103 */
[----:B------:R-:W-:-:S07]  /*0310*/  FFMA R3, R3, R8, R0 ;  /* 0x0000000803037223 */ /* 0x000fce0000000000 */
.L_x_3:
[C---:B------:R-:W-:Y:S01]  /*0320*/  FSETP.GEU.AND P1, PT, R3.reuse, 1.00000001335143196e-10, PT ;  /* 0x2edbe6ff0300780b */ /* 0x040fe20003f2e000 */
[----:B------:R-:W-:Y:S03]  /*0330*/  BSSY.RECONVERGENT B0, `(.L_x_4) ;  /* 0x0000014000007945 */ /* 0x000fe60003800200 */
[----:B------:R-:W-:Y:S01]  /*0340*/  FSEL R3, R3, 1, P1 ;  /* 0x3f80000003037808 */ /* 0x000fe20000800000 */
[----:B------:R-:W-:Y:S08]  /*0350*/  @P0 BRA `(.L_x_5) ;  /* 0x0000000000440947 */ /* 0x000ff00003800000 */
[----:B------:R-:W2:Y:S01]  /*0360*/  LDG.E R0, desc[UR8][R4.64] ;  /* 0x0000000804007981 */ /* 0x000ea2000c1e1900 */
[----:B------:R-:W0:Y:S01]  /*0370*/  MUFU.RCP R8, R3 ;  /* 0x0000000300087308 */ /* 0x000e220000001000 */
[----:B------:R-:W-:Y:S01]  /*0380*/  BSSY.RECONVERGENT B1, `(.L_x_6) ;  /* 0x000000b000017945 */ /* 0x000fe20003800200 */
[----:B0-----:R-:W-:-:S04]  /*0390*/  FFMA R7, -R3, R8, 1 ;  /* 0x3f80000003077423 */ /* 0x001fc80000000108 */
[----:B------:R-:W-:Y:S02]  /*03a0*/  FFMA R7, R8, R7, R8 ;  /* 0x0000000708077223 */ /* 0x000fe40000000008 */
[----:B--2---:R-:W0:Y:S02]  /*03b0*/  FCHK P0, R0, R3 ;  /* 0x0000000300007302 */ /* 0x004e240000000000 */
[----:B------:R-:W-:-:S04]  /*03c0*/  FFMA R8, R0, R7, RZ ;  /* 0x0000000700087223 */ /* 0x000fc800000000ff */
[----:B------:R-:W-:-:S04]  /*03d0*/  FFMA R9, -R3, R8, R0 ;  /* 0x0000000803097223 */ /* 0x000fc80000000100 */
[----:B------:R-:W-:Y:S01]  /*03e0*/  FFMA R9, R7, R9, R8 ;  /* 0x0000000907097223 */ /* 0x000fe20000000008 */
[----:B0-----:R-:W-:Y:S06]  /*03f0*/  @!P0 BRA `(.L_x_7) ;  /* 0x00000000000c8947 */ /* 0x001fec0003800000 */
[----:B------:R-:W-:-:S07]  /*0400*/  MOV R4, 0x420 ;  /* 0x0000042000047802 */ /* 0x000fce0000000f00 */
[----:B------:R-:W-:Y:S05]  /*0410*/  CALL.REL.NOINC `($__internal_1_$__cuda_sm3x_div_rn_noftz_f32_slowpath) ;  /* 0x0000000000947944 */ /* 0x000fea0003c00000 */
[----:B------:R-:W-:-:S07]  /*0420*/  IMAD.MOV.U32 R9, RZ, RZ, R0 ;  /* 0x000000ffff097224 */ /* 0x000fce00078e0000 */
.L_x_7:
[----:B------:R-:W-:Y:S05]  /*0430*/  BSYNC.RECONVERGENT B1 ;  /* 0x0000000000017941 */ /* 0x000fea0003800200 */
.L_x_6:
[----:B------:R-:W0:Y:S02]  /*0440*/  LDC.64 R4, c[0x0][0x388] ;  /* 0x0000e200ff047b82 */ /* 0x000e240000000a00 */
[----:B0-----:R-:W-:-:S05]  /*0450*/  IMAD.WIDE R6, R6, 0x4, R4 ;  /* 0x0000000406067825 */ /* 0x001fca00078e0204 */
[----:B------:R0:W-:Y:S02]  /*0460*/  STG.E desc[UR8][R6.64], R9 ;  /* 0x0000000906007986 */ /* 0x0001e4000c101908 */
.L_x_5:
[----:B------:R-:W-:Y:S05]  /*0470*/  BSYNC.RECONVERGENT B0 ;  /* 0x0000000000007941 */ /* 0x000fea0003800200 */
.L_x_4:
[----:B------:R-:W-:-:S13]  /*0480*/  ISETP.NE.AND P0, PT, R2, RZ, PT ;  /* 0x000000ff0200720c */ /* 0x000fda0003f05270 */
[----:B------:R-:W-:Y:S05]  /*0490*/  @P0 EXIT ;  /* 0x000000000000094d */ /* 0x000fea0003800000 */
[----:B0-----:R-:W0:Y:S08]  /*04a0*/  LDC.64 R6, c[0x0][0x398] ;  /* 0x0000e600ff067b82 */ /* 0x001e300000000a00 */
[----:B------:R-:W1:Y:S01]  /*04b0*/  LDC.64 R4, c[0x0][0x390] ;  /* 0x0000e400ff047b82 */ /* 0x000e620000000a00 */
[----:B0-----:R-:W-:-:S04]  /*04c0*/  IMAD R7, R7, R6, R6 ;  /* 0x0000000607077224 */ /* 0x001fc800078e0206 */
[----:B-1----:R-:W-:-:S05]  /*04d0*/  IMAD.WIDE R4, R7, 0x4, R4 ;  /* 0x0000000407047825 */ /* 0x002fca00078e0204 */
[----:B------:R-:W-:Y:S01]  /*04e0*/  STG.E desc[UR8][R4.64], R3 ;  /* 0x0000000304007986 */ /* 0x000fe2000c101908 */
[----:B------:R-:W-:Y:S05]  /*04f0*/  EXIT ;  /* 0x000000000000794d */ /* 0x000fea0003800000 */
        .weak           $__internal_0_$__cuda_sm20_sqrt_rn_f32_slowpath
        .type           $__internal_0_$__cuda_sm20_sqrt_rn_f32_slowpath,@function
        .size           $__internal_0_$__cuda_sm20_sqrt_rn_f32_slowpath,($__internal_1_$__cuda_sm3x_div_rn_noftz_f32_slowpath - $__internal_0_$__cuda_sm20_sqrt_rn_f32_slowpath)
$__internal_0_$__cuda_sm20_sqrt_rn_f32_slowpath:
[----:B------:R-:W-:-:S13]  /*0500*/  LOP3.LUT P1, RZ, R3, 0x7fffffff, RZ, 0xc0, !PT ;  /* 0x7fffffff03ff7812 */ /* 0x000fda000782c0ff */
[----:B------:R-:W-:Y:S05]  /*0510*/  @!P1 BRA `(.L_x_8) ;  /* 0x0000000000489947 */ /* 0x000fea0003800000 */
[----:B------:R-:W-:Y:S01]  /*0520*/  FSETP.GEU.FTZ.AND P1, PT, R3, RZ, PT ;  /* 0x000000ff0300720b */ /* 0x000fe20003f3e000 */
[----:B------:R-:W-:-:S12]  /*0530*/  IMAD.MOV.U32 R0, RZ, RZ, R3 ;  /* 0x000000ffff007224 */ /* 0x000fd800078e0003 */
[----:B------:R-:W-:Y:S01]  /*0540*/  @!P1 IMAD.MOV.U32 R3, RZ, RZ, 0x7fffffff ;  /* 0x7fffffffff039424 */ /* 0x000fe200078e00ff */
[----:B------:R-:W-:Y:S06]  /*0550*/  @!P1 BRA `(.L_x_8) ;  /* 0x0000000000389947 */ /* 0x000fec0003800000 */
[----:B------:R-:W-:-:S13]  /*0560*/  FSETP.GTU.FTZ.AND P1, PT, |R0|, +INF , PT ;  /* 0x7f8000000000780b */ /* 0x000fda0003f3c200 */
[----:B------:R-:W-:Y:S01]  /*0570*/  @P1 FADD.FTZ R3, R0, 1 ;  /* 0x3f80000000031421 */ /* 0x000fe20000010000 */
[----:B------:R-:W-:Y:S06]  /*0580*/  @P1 BRA `(.L_x_8) ;  /* 0x00000000002c1947 */ /* 0x000fec0003800000 */
[----:B------:R-:W-:-:S13]  /*0590*/  FSETP.NEU.FTZ.AND P1, PT, |R0|, +INF , PT ;  /* 0x7f8000000000780b */ /* 0x000fda0003f3d200 */
[----:B------:R-:W-:Y:S01]  /*05a0*/  @!P1 IMAD.MOV.U32 R3, RZ, RZ, R0 ;  /* 0x000000ffff039224 */ /* 0x000fe200078e0000 */
[----:B------:R-:W-:Y:S06]  /*05b0*/  @!P1 BRA `(.L_x_8) ;  /* 0x0000000000209947 */ /* 0x000fec0003800000 */
[----:B------:R-:W-:-:S04]  /*05c0*/  FFMA R0, R0, 1.84467440737095516160e+19, RZ ;  /* 0x5f80000000007823 */ /* 0x000fc800000000ff */
[----:B------:R-:W0:Y:S02]  /*05d0*/  MUFU.RSQ R3, R0 ;  /* 0x0000000000037308 */ /* 0x000e240000001400 */
[----:B0-----:R-:W-:Y:S01]  /*05e0*/  FMUL.FTZ R7, R0, R3 ;  /* 0x0000000300077220 */ /* 0x001fe20000410000 */
[----:B------:R-:W-:-:S03]  /*05f0*/  FMUL.FTZ R3, R3, 0.5 ;  /* 0x3f00000003037820 */ /* 0x000fc60000410000 */
[----:B------:R-:W-:-:S04]  /*0600*/  FADD.FTZ R8, -R7, -RZ ;  /* 0x800000ff07087221 */ /* 0x000fc80000010100 */
[----:B------:R-:W-:-:S04]  /*0610*/  FFMA R8, R7, R8, R0 ;  /* 0x0000000807087223 */ /* 0x000fc80000000000 */
[----:B------:R-:W-:-:S04]  /*0620*/  FFMA R3, R8, R3, R7 ;  /* 0x0000000308037223 */ /* 0x000fc80000000007 */
[----:B------:R-:W-:-:S07]  /*0630*/  FMUL.FTZ R3, R3, 2.3283064365386962891e-10 ;  /* 0x2f80000003037820 */ /* 0x000fce0000410000 */
.L_x_8:
[----:B------:R-:W-:Y:S02]  /*0640*/  IMAD.MOV.U32 R8, RZ, RZ, R10 ;  /* 0x000000ffff087224 */ /* 0x000fe400078e000a */
[----:B------:R-:W-:-:S04]  /*0650*/  IMAD.MOV.U32 R9, RZ, RZ, 0x0 ;  /* 0x00000000ff097424 */ /* 0x000fc800078e00ff */
[----:B------:R-:W-:Y:S05]  /*0660*/  RET.REL.NODEC R8 `(_Z23normalize_column_kernelPfS_S_ii) ;  /* 0xfffffff808647950 */ /* 0x000fea0003c3ffff */
        .weak           $__internal_1_$__cuda_sm3x_div_rn_noftz_f32_slowpath
        .type           $__internal_1_$__cuda_sm3x_div_rn_noftz_f32_slowpath,@function
        .size           $__internal_1_$__cuda_sm3x_div_rn_noftz_f32_slowpath,(.L_x_32 - $__internal_1_$__cuda_sm3x_div_rn_noftz_f32_slowpath)
$__internal_1_$__cuda_sm3x_div_rn_noftz_f32_slowpath:
[--C-:B------:R-:W-:Y:S01]  /*0670*/  SHF.R.U32.HI R7, RZ, 0x17, R3.reuse ;  /* 0x00000017ff077819 */ /* 0x100fe20000011603 */
[----:B------:R-:W-:Y:S01]  /*0680*/  BSSY.RECONVERGENT B2, `(.L_x_9) ;  /* 0x0000064000027945 */ /* 0x000fe20003800200 */
[--C-:B------:R-:W-:Y:S01]  /*0690*/  SHF.R.U32.HI R5, RZ, 0x17, R0.reuse ;  /* 0x00000017ff057819 */ /* 0x100fe20000011600 */
[----:B------:R-:W-:Y:S01]  /*06a0*/  IMAD.MOV.U32 R8, RZ, RZ, R3 ;  /* 0x000000ffff087224 */ /* 0x000fe200078e0003 */
[----:B------:R-:W-:Y:S01]  /*06b0*/  LOP3.LUT R15, R7, 0xff, RZ, 0xc0, !PT ;  /* 0x000000ff070f7812 */ /* 0x000fe200078ec0ff */
[----:B------:R-:W-:Y:S01]  /*06c0*/  IMAD.MOV.U32 R7, RZ, RZ, R0 ;  /* 0x000000ffff077224 */ /* 0x000fe200078e0000 */
[----:B------:R-:W-:-:S03]  /*06d0*/  LOP3.LUT R5, R5, 0xff, RZ, 0xc0, !PT ;  /* 0x000000ff05057812 */ /* 0x000fc600078ec0ff */
[----:B------:R-:W-:Y:S02]  /*06e0*/  VIADD R11, R15, 0xffffffff ;  /* 0xffffffff0f0b7836 */ /* 0x000fe40000000000 */
[----:B------:R-:W-:-:S03]  /*06f0*/  VIADD R10, R5, 0xffffffff ;  /* 0xffffffff050a7836 */ /* 0x000fc60000000000 */
[----:B------:R-:W-:-:S04]  /*0700*/  ISETP.GT.U32.AND P0, PT, R11, 0xfd, PT ;  /* 0x000000fd0b00780c */ /* 0x000fc80003f04070 */
[----:B------:R-:W-:-:S13]  /*0710*/  ISETP.GT.U32.OR P0, PT, R10, 0xfd, P0 ;  /* 0x000000fd0a00780c */ /* 0x000fda0000704470 */
[----:B------:R-:W-:Y:S01]  /*0720*/  @!P0 MOV R9, RZ ;  /* 0x000000ff00098202 */ /* 0x000fe20000000f00 */
[----:B------:R-:W-:Y:S06]  /*0730*/  @!P0 BRA `(.L_x_10) ;  /* 0x00000000005c8947 */ /* 0x000fec0003800000 */
[----:B------:R-:W-:Y:S02]  /*0740*/  FSETP.GTU.FTZ.AND P1, PT, |R3|, +INF , PT ;  /* 0x7f8000000300780b */ /* 0x000fe40003f3c200 */
[----:B------:R-:W-:-:S04]  /*0750*/  FSETP.GTU.FTZ.AND P0, PT, |R0|, +INF , PT ;  /* 0x7f8000000000780b */ /* 0x000fc80003f1c200 */
[----:B------:R-:W-:-:S13]  /*0760*/  PLOP3.LUT P0, PT, P0, P1, PT, 0xf8, 0x8f ;  /* 0x00000000008f781c */ /* 0x000fda0000703f70 */
[----:B------:R-:W-:Y:S05]  /*0770*/  @P0 BRA `(.L_x_11) ;  /* 0x00000004004c0947 */ /* 0x000fea0003800000 */
[----:B------:R-:W-:-:S13]  /*0780*/  LOP3.LUT P0, RZ, R8, 0x7fffffff, R7, 0xc8, !PT ;  /* 0x7fffffff08ff7812 */ /* 0x000fda000780c807 */
[----:B------:R-:W-:Y:S05]  /*0790*/  @!P0 BRA `(.L_x_12) ;  /* 0x00000004003c8947 */ /* 0x000fea0003800000 */
[C---:B------:R-:W-:Y:S02]  /*07a0*/  FSETP.NEU.FTZ.AND P2, PT, |R0|.reuse, +INF , PT ;  /* 0x7f8000000000780b */ /* 0x040fe40003f5d200 */
[----:B------:R-:W-:Y:S02]  /*07b0*/  FSETP.NEU.FTZ.AND P1, PT, |R3|, +INF , PT ;  /* 0x7f8000000300780b */ /* 0x000fe40003f3d200 */
[----:B------:R-:W-:-:S11]  /*07c0*/  FSETP.NEU.FTZ.AND P0, PT, |R0|, +INF , PT ;  /* 0x7f8000000000780b */ /* 0x000fd60003f1d200 */
[----:B------:R-:W-:Y:S05]  /*07d0*/  @!P1 BRA !P2, `(.L_x_12) ;  /* 0x00000004002c9947 */ /* 0x000fea0005000000 */
[----:B------:R-:W-:-:S04]  /*07e0*/  LOP3.LUT P2, RZ, R7, 0x7fffffff, RZ, 0xc0, !PT ;  /* 0x7fffffff07ff7812 */ /* 0x000fc8000784c0ff */
[----:B------:R-:W-:-:S13]  /*07f0*/  PLOP3.LUT P1, PT, P1, P2, PT, 0x2f, 0xf2 ;  /* 0x0000000000f2781c */ /* 0x000fda0000f24577 */
[----:B------:R-:W-:Y:S05]  /*0800*/  @P1 BRA `(.L_x_13) ;  /* 0x0000000400181947 */ /* 0x000fea0003800000 */
[----:B------:R-:W-:-:S04]  /*0810*/  LOP3.LUT P1, RZ, R8, 0x7fffffff, RZ, 0xc0, !PT ;  /* 0x7fffffff08ff7812 */ /* 0x000fc8000782c0ff */
[----:B------:R-:W-:-:S13]  /*0820*/  PLOP3.LUT P0, PT, P0, P1, PT, 0x2f, 0xf2 ;  /* 0x0000000000f2781c */ /* 0x000fda0000702577 */
[----:B------:R-:W-:Y:S05]  /*0830*/  @P0 BRA `(.L_x_14) ;  /* 0x0000000400000947 */ /* 0x000fea0003800000 */
[----:B------:R-:W-:Y:S02]  /*0840*/  ISETP.GE.AND P0, PT, R10, RZ, PT ;  /* 0x000000ff0a00720c */ /* 0x000fe40003f06270 */
[----:B------:R-:W-:-:S11]  /*0850*/  ISETP.GE.AND P1, PT, R11, RZ, PT ;  /* 0x000000ff0b00720c */ /* 0x000fd60003f26270 */
[----:B------:R-:W-:Y:S02]  /*0860*/  @P0 IMAD.MOV.U32 R9, RZ, RZ, RZ ;  /* 0x000000ffff090224 */ /* 0x000fe400078e00ff */
[----:B------:R-:W-:Y:S01]  /*0870*/  @!P0 FFMA R7, R0, 1.84467440737095516160e+19, RZ ;  /* 0x5f80000000078823 */ /* 0x000fe200000000ff */
[----:B------:R-:W-:Y:S02]  /*0880*/  @!P0 IMAD.MOV.U32 R9, RZ, RZ, -0x40 ;  /* 0xffffffc0ff098424 */ /* 0x000fe400078e00ff */
[----:B------:R-:W-:Y:S02]  /*0890*/  @!P1 FFMA R8, R3, 1.84467440737095516160e+19, RZ ;  /* 0x5f80000003089823 */ /* 0x000fe400000000ff */
[----:B------:R-:W-:-:S07]  /*08a0*/  @!P1 VIADD R9, R9, 0x40 ;  /* 0x0000004009099836 */ /* 0x000fce0000000000 */
.L_x_10:
[----:B------:R-:W-:Y:S01]  /*08b0*/  LEA R11, R15, 0xc0800000, 0x17 ;  /* 0xc08000000f0b7811 */ /* 0x000fe200078eb8ff */
[----:B------:R-:W-:Y:S04]  /*08c0*/  BSSY.RECONVERGENT B3, `(.L_x_15) ;  /* 0x0000036000037945 */ /* 0x000fe80003800200 */
[----:B------:R-:W-:Y:S02]  /*08d0*/  IMAD.IADD R11, R8, 0x1, -R11 ;  /* 0x00000001080b7824 */ /* 0x000fe400078e0a0b */
[----:B------:R-:W-:Y:S02]  /*08e0*/  VIADD R8, R5, 0xffffff81 ;  /* 0xffffff8105087836 */ /* 0x000fe40000000000 */
[----:B------:R-:W0:Y:S01]  /*08f0*/  MUFU.RCP R10, R11 ;  /* 0x0000000b000a7308 */ /* 0x000e220000001000 */
[----:B------:R-:W-:Y:S01]  /*0900*/  FADD.FTZ R13, -R11, -RZ ;  /* 0x800000ff0b0d7221 */ /* 0x000fe20000010100 */
[C---:B------:R-:W-:Y:S01]  /*0910*/  IMAD R0, R8.reuse, -0x800000, R7 ;  /* 0xff80000008007824 */ /* 0x040fe200078e0207 */
[----:B------:R-:W-:-:S05]  /*0920*/  IADD3 R8, PT, PT, R8, 0x7f, -R15 ;  /* 0x0000007f08087810 */ /* 0x000fca0007ffe80f */
[----:B------:R-:W-:Y:S02]  /*0930*/  IMAD.IADD R8, R8, 0x1, R9 ;  /* 0x0000000108087824 */ /* 0x000fe400078e0209 */
[----:B0-----:R-:W-:-:S04]  /*0940*/  FFMA R5, R10, R13, 1 ;  /* 0x3f8000000a057423 */ /* 0x001fc8000000000d */
[----:B------:R-:W-:-:S04]  /*0950*/  FFMA R12, R10, R5, R10 ;  /* 0x000000050a0c7223 */ /* 0x000fc8000000000a */
[----:B------:R-:W-:-:S04]  /*0960*/  FFMA R5, R0, R12, RZ ;  /* 0x0000000c00057223 */ /* 0x000fc800000000ff */
[----:B------:R-:W-:-:S04]  /*0970*/  FFMA R10, R13, R5, R0 ;  /* 0x000000050d0a7223 */ /* 0x000fc80000000000 */
[----:B------:R-:W-:-:S04]  /*0980*/  FFMA R17, R12, R10, R5 ;  /* 0x0000000a0c117223 */ /* 0x000fc80000000005 */
[----:B------:R-:W-:-:S04]  /*0990*/  FFMA R10, R13, R17, R0 ;  /* 0x000000110d0a7223 */ /* 0x000fc80000000000 */
[----:B------:R-:W-:-:S05]  /*09a0*/  FFMA R0, R12, R10, R17 ;  /* 0x0000000a0c007223 */ /* 0x000fca0000000011 */
[----:B------:R-:W-:-:S04]  /*09b0*/  SHF.R.U32.HI R5, RZ, 0x17, R0 ;  /* 0x00000017ff057819 */ /* 0x000fc80000011600 */
[----:B------:R-:W-:-:S05]  /*09c0*/  LOP3.LUT R5, R5, 0xff, RZ, 0xc0, !PT ;  /* 0x000000ff05057812 */ /* 0x000fca00078ec0ff */
[----:B------:R-:W-:-:S05]  /*09d0*/  IMAD.IADD R9, R5, 0x1, R8 ;  /* 0x0000000105097824 */ /* 0x000fca00078e0208 */
[----:B------:R-:W-:-:S04]  /*09e0*/  IADD3 R5, PT, PT, R9, -0x1, RZ ;  /* 0xffffffff09057810 */ /* 0x000fc80007ffe0ff */
[----:B------:R-:W-:-:S13]  /*09f0*/  ISETP.GE.U32.AND P0, PT, R5, 0xfe, PT ;  /* 0x000000fe0500780c */ /* 0x000fda0003f06070 */
[----:B------:R-:W-:Y:S05]  /*0a00*/  @!P0 BRA `(.L_x_16) ;  /* 0x0000000000808947 */ /* 0x000fea0003800000 */
[----:B------:R-:W-:-:S13]  /*0a10*/  ISETP.GT.AND P0, PT, R9, 0xfe, PT ;  /* 0x000000fe0900780c */ /* 0x000fda0003f04270 */
[----:B------:R-:W-:Y:S05]  /*0a20*/  @P0 BRA `(.L_x_17) ;  /* 0x00000000006c0947 */ /* 0x000fea0003800000 */
[----:B------:R-:W-:-:S13]  /*0a30*/  ISETP.GE.AND P0, PT, R9, 0x1, PT ;  /* 0x000000010900780c */ /* 0x000fda0003f06270 */
[----:B------:R-:W-:Y:S05]  /*0a40*/  @P0 BRA `(.L_x_18) ;  /* 0x0000000000740947 */ /* 0x000fea0003800000 */
[----:B------:R-:W-:Y:S02]  /*0a50*/  ISETP.GE.AND P0, PT, R9, -0x18, PT ;  /* 0xffffffe80900780c */ /* 0x000fe40003f06270 */
[----:B------:R-:W-:-:S11]  /*0a60*/  LOP3.LUT R0, R0, 0x80000000, RZ, 0xc0, !PT ;  /* 0x8000000000007812 */ /* 0x000fd600078ec0ff */
[----:B------:R-:W-:Y:S05]  /*0a70*/  @!P0 BRA `(.L_x_18) ;  /* 0x0000000000688947 */ /* 0x000fea0003800000 */
[CCC-:B------:R-:W-:Y:S01]  /*0a80*/  FFMA.RZ R5, R12.reuse, R10.reuse, R17.reuse ;  /* 0x0000000a0c057223 */ /* 0x1c0fe2000000c011 */
[CCC-:B------:R-:W-:Y:S01]  /*0a90*/  FFMA.RM R8, R12.reuse, R10.reuse, R17.reuse ;  /* 0x0000000a0c087223 */ /* 0x1c0fe20000004011 */
[C---:B------:R-:W-:Y:S02]  /*0aa0*/  ISETP.NE.AND P2, PT, R9.reuse, RZ, PT ;  /* 0x000000ff0900720c */ /* 0x040fe40003f45270 */
[----:B------:R-:W-:Y:S02]  /*0ab0*/  ISETP.NE.AND P1, PT, R9, RZ, PT ;  /* 0x000000ff0900720c */ /* 0x000fe40003f25270 */
[----:B------:R-:W-:Y:S01]  /*0ac0*/  LOP3.LUT R7, R5, 0x7fffff, RZ, 0xc0, !PT ;  /* 0x007fffff05077812 */ /* 0x000fe200078ec0ff */
[----:B------:R-:W-:Y:S01]  /*0ad0*/  FFMA.RP R5, R12, R10, R17 ;  /* 0x0000000a0c057223 */ /* 0x000fe20000008011 */
[----:B------:R-:W-:Y:S02]  /*0ae0*/  VIADD R10, R9, 0x20 ;  /* 0x00000020090a7836 */ /* 0x000fe40000000000 */
[----:B------:R-:W-:Y:S01]  /*0af0*/  LOP3.LUT R7, R7, 0x800000, RZ, 0xfc, !PT ;  /* 0x0080000007077812 */ /* 0x000fe200078efcff */
[----:B------:R-:W-:Y:S01]  /*0b00*/  IMAD.MOV R9, RZ, RZ, -R9 ;  /* 0x000000ffff097224 */ /* 0x000fe200078e0a09 */
[----:B------:R-:W-:-:S02]  /*0b10*/  FSETP.NEU.FTZ.AND P0, PT, R5, R8, PT ;  /* 0x000000080500720b */ /* 0x000fc40003f1d000 */
[----:B------:R-:W-:Y:S02]  /*0b20*/  SHF.L.U32 R10, R7, R10, RZ ;  /* 0x0000000a070a7219 */ /* 0x000fe400000006ff */
[----:B------:R-:W-:Y:S02]  /*0b30*/  SEL R8, R9, RZ, P2 ;  /* 0x000000ff09087207 */ /* 0x000fe40001000000 */
[----:B------:R-:W-:Y:S02]  /*0b40*/  ISETP.NE.AND P1, PT, R10, RZ, P1 ;  /* 0x000000ff0a00720c */ /* 0x000fe40000f25270 */
[----:B------:R-:W-:Y:S02]  /*0b50*/  SHF.R.U32.HI R8, RZ, R8, R7 ;  /* 0x00000008ff087219 */ /* 0x000fe40000011607 */
[----:B------:R-:W-:Y:S02]  /*0b60*/  PLOP3.LUT P0, PT, P0, P1, PT, 0xf8, 0x8f ;  /* 0x00000000008f781c */ /* 0x000fe40000703f70 */
[----:B------:R-:W-:-:S02]  /*0b70*/  SHF.R.U32.HI R10, RZ, 0x1, R8 ;  /* 0x00000001ff0a7819 */ /* 0x000fc40000011608 */
[----:B------:R-:W-:-:S04]  /*0b80*/  SEL R5, RZ, 0x1, !P0 ;  /* 0x00000001ff057807 */ /* 0x000fc80004000000 */
[----:B------:R-:W-:-:S04]  /*0b90*/  LOP3.LUT R5, R5, 0x1, R10, 0xf8, !PT ;  /* 0x0000000105057812 */ /* 0x000fc800078ef80a */
[----:B------:R-:W-:-:S05]  /*0ba0*/  LOP3.LUT R5, R5, R8, RZ, 0xc0, !PT ;  /* 0x0000000805057212 */ /* 0x000fca00078ec0ff */
[----:B------:R-:W-:-:S05]  /*0bb0*/  IMAD.IADD R5, R10, 0x1, R5 ;  /* 0x000000010a057824 */ /* 0x000fca00078e0205 */
[----:B------:R-:W-:Y:S01]  /*0bc0*/  LOP3.LUT R0, R5, R0, RZ, 0xfc, !PT ;  /* 0x0000000005007212 */ /* 0x000fe200078efcff */
[----:B------:R-:W-:Y:S06]  /*0bd0*/  BRA `(.L_x_18) ;  /* 0x0000000000107947 */ /* 0x000fec0003800000 */
.L_x_17:
[----:B------:R-:W-:-:S04]  /*0be0*/  LOP3.LUT R0, R0, 0x80000000, RZ, 0xc0, !PT ;  /* 0x8000000000007812 */ /* 0x000fc800078ec0ff */
[----:B------:R-:W-:Y:S01]  /*0bf0*/  LOP3.LUT R0, R0, 0x7f800000, RZ, 0xfc, !PT ;  /* 0x7f80000000007812 */ /* 0x000fe200078efcff */
[----:B------:R-:W-:Y:S06]  /*0c00*/  BRA `(.L_x_18) ;  /* 0x0000000000047947 */ /* 0x000fec0003800000 */
.L_x_16:
[----:B------:R-:W-:-:S07]  /*0c10*/  IMAD R0, R8, 0x800000, R0 ;  /* 0x0080000008007824 */ /* 0x000fce00078e0200 */
.L_x_18:
[----:B------:R-:W-:Y:S05]  /*0c20*/  BSYNC.RECONVERGENT B3 ;  /* 0x0000000000037941 */ /* 0x000fea0003800200 */
.L_x_15:
[----:B------:R-:W-:Y:S05]  /*0c30*/  BRA `(.L_x_19) ;  /* 0x0000000000207947 */ /* 0x000fea0003800000 */
.L_x_14:
[----:B------:R-:W-:-:S04]  /*0c40*/  LOP3.LUT R0, R8, 0x80000000, R7, 0x48, !PT ;  /* 0x8000000008007812 */ /* 0x000fc800078e4807 */
[----:B------:R-:W-:Y:S01]  /*0c50*/  LOP3.LUT R0, R0, 0x7f800000, RZ, 0xfc, !PT ;  /* 0x7f80000000007812 */ /* 0x000fe200078efcff */
[----:B------:R-:W-:Y:S06]  /*0c60*/  BRA `(.L_x_19) ;  /* 0x0000000000147947 */ /* 0x000fec0003800000 */
.L_x_13:
[----:B------:R-:W-:Y:S01]  /*0c70*/  LOP3.LUT R0, R8, 0x80000000, R7, 0x48, !PT ;  /* 0x8000000008007812 */ /* 0x000fe200078e4807 */
[----:B------:R-:W-:Y:S06]  /*0c80*/  BRA `(.L_x_19) ;  /* 0x00000000000c7947 */ /* 0x000fec0003800000 */
.L_x_12:
[----:B------:R-:W0:Y:S01]  /*0c90*/  MUFU.RSQ R0, -QNAN ;  /* 0xffc0000000007908 */ /* 0x000e220000001400 */
[----:B------:R-:W-:Y:S05]  /*0ca0*/  BRA `(.L_x_19) ;  /* 0x0000000000047947 */ /* 0x000fea0003800000 */
.L_x_11:
[----:B------:R-:W-:-:S07]  /*0cb0*/  FADD.FTZ R0, R0, R3 ;  /* 0x0000000300007221 */ /* 0x000fce0000010000 */
.L_x_19:
[----:B------:R-:W-:Y:S05]  /*0cc0*/  BSYNC.RECONVERGENT B2 ;  /* 0x0000000000027941 */ /* 0x000fea0003800200 */
.L_x_9:
[----:B------:R-:W-:-:S04]  /*0cd0*/  IMAD.MOV.U32 R5, RZ, RZ, 0x0 ;  /* 0x00000000ff057424 */ /* 0x000fc800078e00ff */
[----:B0-----:R-:W-:Y:S05]  /*0ce0*/  RET.REL.NODEC R4 `(_Z23normalize_column_kernelPfS_S_ii) ;  /* 0xfffffff004c47950 */ /* 0x001fea0003c3ffff */
.L_x_20:
[----:B------:R-:W-:-:S00]  /*0cf0*/  BRA `(.L_x_20) ;  /* 0xfffffffc00fc7947 */ /* 0x000fc0000383ffff */
[----:B------:R-:W-:-:S00]  /*0d00*/  NOP ;  /* 0x0000000000007918 */ /* 0x000fc00000000000 */
[----:B------:R-:W-:-:S00]  /*0d10*/  NOP ;  /* 0x0000000000007918 */ /* 0x000fc00000000000 */
[----:B------:R-:W-:-:S00]  /*0d20*/  NOP ;  /* 0x0000000000007918 */ /* 0x000fc00000000000 */
[----:B------:R-:W-:-:S00]  /*0d30*/  NOP ;  /* 0x0000000000007918 */ /* 0x000fc00000000000 */
[----:B------:R-:W-:-:S00]  /*0d40*/  NOP ;  /* 0x0000000000007918 */ /* 0x000fc00000000000 */
[----:B------:R-:W-:-:S00]  /*0d50*/  NOP ;  /* 0x0000000000007918 */ /* 0x000fc00000000000 */
[----:B------:R-:W-:-:S00]  /*0d60*/  NOP ;  /* 0x0000000000007918 */ /* 0x000fc00000000000 */
[----:B------:R-:W-:-:S00]  /*0d70*/  NOP ;  /* 0x0000000000007918 */ /* 0x000fc00000000000 */
.L_x_32:


//--------------------- .text._Z20update_column_kernelPfS_S_ii --------------------------
	.section	.text._Z20update_column_kernelPfS_S_ii,"ax",@progbits
	.align	128
        .global         _Z20update_column_kernelPfS_S_ii
        .type           _Z20update_column_kernelPfS_S_ii,@function
        .size           _Z20update_column_kernelPfS_S_ii,(.L_x_34 - _Z20update_column_kernelPfS_S_ii)
        .other          _Z20update_column_kernelPfS_S_ii,@"STO_CUDA_ENTRY STV_DEFAULT"
_Z20update_column_kernelPfS_S_ii:
.text._Z20update_column_kernelPfS_S_ii:
[----:B------:R-:W-:Y:S01]  /*0000*/  LDC R1, c[0x0][0x37c] ;  /* 0x0000df00ff017b82 */ /* 0x000fe20000000800 */
[----:B------:R-:W0:Y:S07]  /*0010*/  S2R R0, SR_TID.X ;  /* 0x0000000000007919 */ /* 0x000e2e0000002100 */
[----:B------:R-:W0:Y:S08]  /*0020*/  S2UR UR4, SR_CTAID.X ;  /* 0x00000000000479c3 */ /* 0x000e300000002500 */
[----:B------:R-:W0:Y:S08]  /*0030*/  LDC R11, c[0x0][0x360] ;  /* 0x0000d800ff0b7b82 */ /* 0x000e300000000800 */
[----:B------:R-:W1:Y:S01]  /*0040*/  LDC.64 R4, c[0x0][0x398] ;  /* 0x0000e600ff047b82 */ /* 0x000e620000000a00 */
[----:B0-----:R-:W-:-:S05]  /*0050*/  IMAD R11, R11, UR4, R0 ;  /* 0x000000040b0b7c24 */ /* 0x001fca000f8e0200 */
[----:B------:R-:W-:Y:S02]  /*0060*/  IADD3 R11, PT, PT, R11, 0x1, RZ ;  /* 0x000000010b0b7810 */ /* 0x000fe40007ffe0ff */
[----:B-1----:R-:W-:Y:S02]  /*0070*/  ISETP.GE.AND P0, PT, R5, 0x1, PT ;  /* 0x000000010500780c */ /* 0x002fe40003f06270 */
[----:B------:R-:W-:-:S04]  /*0080*/  IADD3 R10, PT, PT, R11, R4, RZ ;  /* 0x000000040b0a7210 */ /* 0x000fc80007ffe0ff */
[----:B------:R-:W-:-:S13]  /*0090*/  ISETP.GE.OR P0, PT, R10, R5, !P0 ;  /* 0x000000050a00720c */ /* 0x000fda0004706670 */
[----:B------:R-:W-:Y:S05]  /*00a0*/  @P0 EXIT ;  /* 0x000000000000094d */ /* 0x000fea0003800000 */
[----:B------:R-:W0:Y:S01]  /*00b0*/  LDC.64 R2, c[0x0][0x390] ;  /* 0x0000e400ff027b82 */ /* 0x000e220000000a00 */
[C---:B------:R-:W-:Y:S01]  /*00c0*/  ISETP.GE.U32.AND P0, PT, R5.reuse, 0x8, PT ;  /* 0x000000080500780c */ /* 0x040fe20003f06070 */
[----:B------:R-:W-:Y:S01]  /*00d0*/  IMAD R7, R4, R5, R10 ;  /* 0x0000000504077224 */ /* 0x000fe200078e020a */
[----:B------:R-:W1:Y:S01]  /*00e0*/  LDCU.64 UR4, c[0x0][0x358] ;  /* 0x00006b00ff0477ac */ /* 0x000e620008000a00 */
[----:B------:R-:W-:Y:S01]  /*00f0*/  HFMA2 R12, -RZ, RZ, 0, 0 ;  /* 0x00000000ff0c7431 */ /* 0x000fe200000001ff */
[----:B------:R-:W-:Y:S01]  /*0100*/  LOP3.LUT R20, R5, 0x7, RZ, 0xc0, !PT ;  /* 0x0000000705147812 */ /* 0x000fe200078ec0ff */
[----:B0-----:R-:W-:-:S08]  /*0110*/  IMAD.WIDE R2, R7, 0x4, R2 ;  /* 0x0000000407027825 */ /* 0x001fd000078e0202 */
[----:B-1----:R-:W-:Y:S05]  /*0120*/  @!P0 BRA `(.L_x_21) ;  /* 0x0000000400088947 */ /* 0x002fea0003800000 */
[----:B------:R-:W0:Y:S01]  /*0130*/  LDC R0, c[0x0][0x398] ;  /* 0x0000e600ff007b82 */ /* 0x000e220000000800 */
[----:B------:R-:W-:-:S04]  /*0140*/  LOP3.LUT R12, R5, 0x7ffffff8, RZ, 0xc0, !PT ;  /* 0x7ffffff8050c7812 */ /* 0x000fc800078ec0ff */
[----:B------:R-:W-:-:S07]  /*0150*/  IADD3 R13, PT, PT, -R12, RZ, RZ ;  /* 0x000000ff0c0d7210 */ /* 0x000fce0007ffe1ff */
.L_x_22:
[----:B-1----:R-:W1:Y:S01]  /*0160*/  LDC.64 R6, c[0x0][0x380] ;  /* 0x0000e000ff067b82 */ /* 0x002e620000000a00 */
[----:B------:R-:W2:Y:S07]  /*0170*/  LDG.E R14, desc[UR4][R2.64] ;  /* 0x00000004020e7981 */ /* 0x000eae000c1e1900 */
[----:B------:R-:W0:Y:S01]  /*0180*/  LDC.64 R8, c[0x0][0x388] ;  /* 0x0000e200ff087b82 */ /* 0x000e220000000a00 */
[----:B-1----:R-:W-:-:S05]  /*0190*/  IMAD.WIDE R6, R10, 0x4, R6 ;  /* 0x000000040a067825 */ /* 0x002fca00078e0206 */
[----:B------:R-:W2:Y:S01]  /*01a0*/  LDG.E R17, desc[UR4][R6.64] ;  /* 0x0000000406117981 */ /* 0x000ea2000c1e1900 */
[----:B0-----:R-:W-:-:S05]  /*01b0*/  IMAD.WIDE R8, R0, 0x4, R8 ;  /* 0x0000000400087825 */ /* 0x001fca00078e0208 */
[----:B------:R-:W2:Y:S01]  /*01c0*/  LDG.E R15, desc[UR4][R8.64] ;  /* 0x00000004080f7981 */ /* 0x000ea2000c1e1900 */
[----:B------:R-:W-:-:S04]  /*01d0*/  IMAD.WIDE.U32 R18, R5, 0x4, R6 ;  /* 0x0000000405127825 */ /* 0x000fc800078e0006 */
[----:B--2---:R-:W-:Y:S01]  /*01e0*/  FFMA R21, -R14, R15, R17 ;  /* 0x0000000f0e157223 */ /* 0x004fe20000000111 */
[----:B------:R-:W-:-:S04]  /*01f0*/  IMAD.WIDE.U32 R16, R5, 0x4, R8 ;  /* 0x0000000405107825 */ /* 0x000fc800078e0008 */
[----:B------:R0:W-:Y:S04]  /*0200*/  STG.E desc[UR4][R6.64], R21 ;  /* 0x0000001506007986 */ /* 0x0001e8000c101904 */
[----:B------:R-:W2:Y:S04]  /*0210*/  LDG.E R17, desc[UR4][R16.64] ;  /* 0x0000000410117981 */ /* 0x000ea8000c1e1900 */
[----:B------:R-:W2:Y:S04]  /*0220*/  LDG.E R14, desc[UR4][R2.64] ;  /* 0x00000004020e7981 */ /* 0x000ea8000c1e1900 */
[----:B------:R-:W2:Y:S01]  /*0230*/  LDG.E R15, desc[UR4][R18.64] ;  /* 0x00000004120f7981 */ /* 0x000ea2000c1e1900 */
[----:B------:R-:W-:-:S04]  /*0240*/  IMAD.WIDE.U32 R22, R5, 0x8, R8 ;  /* 0x0000000805167825 */ /* 0x000fc800078e0008 */
[----:B--2---:R-:W-:Y:S01]  /*0250*/  FFMA R27, -R14, R17, R15 ;  /* 0x000000110e1b7223 */ /* 0x004fe2000000010f */
[----:B------:R-:W-:-:S04]  /*0260*/  IMAD.WIDE.U32 R14, R5, 0x8, R6 ;  /* 0x00000008050e7825 */ /* 0x000fc800078e0006 */
[----:B------:R1:W-:Y:S04]  /*0270*/  STG.E desc[UR4][R18.64], R27 ;  /* 0x0000001b12007986 */ /* 0x0003e8000c101904 */
[----:B------:R-:W0:Y:S04]  /*0280*/  LDG.E R23, desc[UR4][R22.64] ;  /* 0x0000000416177981 */ /* 0x000e28000c1e1900 */
[----:B------:R-:W0:Y:S04]  /*0290*/  LDG.E R24, desc[UR4][R2.64] ;  /* 0x0000000402187981 */ /* 0x000e28000c1e1900 */
[----:B------:R-:W0:Y:S01]  /*02a0*/  LDG.E R25, desc[UR4][R14.64] ;  /* 0x000000040e197981 */ /* 0x000e22000c1e1900 */
[----:B------:R-:W-:-:S04]  /*02b0*/  IMAD.WIDE.U32 R16, R5, 0xc, R6 ;  /* 0x0000000c05107825 */ /* 0x000fc800078e0006 */
[----:B0-----:R-:W-:Y:S01]  /*02c0*/  FFMA R21, -R24, R23, R25 ;  /* 0x0000001718157223 */ /* 0x001fe20000000119 */
[----:B------:R-:W-:-:S04]  /*02d0*/  IMAD.WIDE.U32 R24, R5, 0xc, R8 ;  /* 0x0000000c05187825 */ /* 0x000fc800078e0008 */
[----:B------:R0:W-:Y:S04]  /*02e0*/  STG.E desc[UR4][R14.64], R21 ;  /* 0x000000150e007986 */ /* 0x0001e8000c101904 */
[----:B------:R-:W2:Y:S04]  /*02f0*/  LDG.E R25, desc[UR4][R24.64] ;  /* 0x0000000418197981 */ /* 0x000ea8000c1e1900 */
[----:B------:R-:W2:Y:S04]  /*0300*/  LDG.E R26, desc[UR4][R2.64] ;  /* 0x00000004021a7981 */ /* 0x000ea8000c1e1900 */
[----:B------:R-:W2:Y:S01]  /*0310*/  LDG.E R29, desc[UR4][R16.64] ;  /* 0x00000004101d7981 */ /* 0x000ea2000c1e1900 */
[----:B------:R-:W-:-:S04]  /*0320*/  IMAD.WIDE.U32 R22, R5, 0x10, R8 ;  /* 0x0000001005167825 */ /* 0x000fc800078e0008 */
[----:B-1----:R-:W-:-:S04]  /*0330*/  IMAD.WIDE.U32 R18, R5, 0x10, R6 ;  /* 0x0000001005127825 */ /* 0x002fc800078e0006 */
[----:B--2---:R-:W-:-:S05]  /*0340*/  FFMA R29, -R26, R25, R29 ;  /* 0x000000191a1d7223 */ /* 0x004fca000000011d */
[----:B------:R1:W-:Y:S04]  /*0350*/  STG.E desc[UR4][R16.64], R29 ;  /* 0x0000001d10007986 */ /* 0x0003e8000c101904 */
[----:B------:R-:W2:Y:S04]  /*0360*/  LDG.E R23, desc[UR4][R22.64] ;  /* 0x0000000416177981 */ /* 0x000ea8000c1e1900 */
[----:B------:R-:W2:Y:S04]  /*0370*/  LDG.E R26, desc[UR4][R2.64] ;  /* 0x00000004021a7981 */ /* 0x000ea8000c1e1900 */
[----:B------:R-:W2:Y:S01]  /*0380*/  LDG.E R27, desc[UR4][R18.64] ;  /* 0x00000004121b7981 */ /* 0x000ea2000c1e1900 */
[----:B------:R-:W-:-:S04]  /*0390*/  IMAD.WIDE.U32 R24, R5, 0x14, R8 ;  /* 0x0000001405187825 */ /* 0x000fc800078e0008 */
[----:B0-----:R-:W-:-:S04]  /*03a0*/  IMAD.WIDE.U32 R14, R5, 0x14, R6 ;  /* 0x00000014050e7825 */ /* 0x001fc800078e0006 */
[----:B--2---:R-:W-:-:S05]  /*03b0*/  FFMA R27, -R26, R23, R27 ;  /* 0x000000171a1b7223 */ /* 0x004fca000000011b */
        /* <DEDUP_REMOVED lines=12> */
[----:B------:R-:W-:-:S04]  /*0480*/  IMAD.WIDE.U32 R6, R5, 0x1c, R6 ;  /* 0x0000001c05067825 */ /* 0x000fc800078e0006 */
[----:B--2---:R-:W-:-:S05]  /*0490*/  FFMA R29, -R26, R23, R29 ;  /* 0x000000171a1d7223 */ /* 0x004fca000000011d */
[----:B------:R1:W-:Y:S04]  /*04a0*/  STG.E desc[UR4][R16.64], R29 ;  /* 0x0000001d10007986 */ /* 0x0003e8000c101904 */
[----:B------:R-:W2:Y:S04]  /*04b0*/  LDG.E R9, desc[UR4][R8.64] ;  /* 0x0000000408097981 */ /* 0x000ea8000c1e1900 */
[----:B0-----:R-:W2:Y:S04]  /*04c0*/  LDG.E R18, desc[UR4][R2.64] ;  /* 0x0000000402127981 */ /* 0x001ea8000c1e1900 */
[----:B------:R-:W2:Y:S01]  /*04d0*/  LDG.E R19, desc[UR4][R6.64] ;  /* 0x0000000406137981 */ /* 0x000ea2000c1e1900 */
[----:B------:R-:W-:-:S04]  /*04e0*/  IADD3 R13, PT, PT, R13, 0x8, RZ ;  /* 0x000000080d0d7810 */ /* 0x000fc80007ffe0ff */
[----:B------:R-:W-:Y:S02]  /*04f0*/  ISETP.NE.AND P0, PT, R13, RZ, PT ;  /* 0x000000ff0d00720c */ /* 0x000fe40003f05270 */
[C---:B------:R-:W-:Y:S02]  /*0500*/  LEA R10, R5.reuse, R10, 0x3 ;  /* 0x0000000a050a7211 */ /* 0x040fe400078e18ff */
[----:B------:R-:W-:Y:S01]  /*0510*/  LEA R0, R5, R0, 0x3 ;  /* 0x0000000005007211 */ /* 0x000fe200078e18ff */
[----:B--2---:R-:W-:-:S05]  /*0520*/  FFMA R19, -R18, R9, R19 ;  /* 0x0000000912137223 */ /* 0x004fca0000000113 */
[----:B------:R1:W-:Y:S03]  /*0530*/  STG.E desc[UR4][R6.64], R19 ;  /* 0x0000001306007986 */ /* 0x0003e6000c101904 */
[----:B------:R-:W-:Y:S05]  /*0540*/  @P0 BRA `(.L_x_22) ;  /* 0xfffffffc00040947 */ /* 0x000fea000383ffff */
.L_x_21:
[----:B------:R-:W-:-:S13]  /*0550*/  ISETP.NE.AND P0, PT, R20, RZ, PT ;  /* 0x000000ff1400720c */ /* 0x000fda0003f05270 */
[----:B------:R-:W-:Y:S05]  /*0560*/  @!P0 EXIT ;  /* 0x000000000000894d */ /* 0x000fea0003800000 */
[----:B------:R-:W-:Y:S02]  /*0570*/  ISETP.GE.U32.AND P0, PT, R20, 0x4, PT ;  /* 0x000000041400780c */ /* 0x000fe40003f06070 */
[----:B------:R-:W-:-:S04]  /*0580*/  LOP3.LUT R10, R5, 0x3, RZ, 0xc0, !PT ;  /* 0x00000003050a7812 */ /* 0x000fc800078ec0ff */
[----:B------:R-:W-:-:S07]  /*0590*/  ISETP.NE.AND P1, PT, R10, RZ, PT ;  /* 0x000000ff0a00720c */ /* 0x000fce0003f25270 */
[----:B------:R-:W-:Y:S06]  /*05a0*/  @!P0 BRA `(.L_x_23) ;  /* 0x0000000000848947 */ /* 0x000fec0003800000 */
[----:B------:R-:W0:Y:S01]  /*05b0*/  LDC.64 R8, c[0x0][0x388] ;  /* 0x0000e200ff087b82 */ /* 0x000e220000000a00 */
[----:B------:R-:W-:-:S05]  /*05c0*/  IMAD R0, R12, R5, R4 ;  /* 0x000000050c007224 */ /* 0x000fca00078e0204 */
[----:B-1----:R-:W-:Y:S02]  /*05d0*/  IADD3 R7, PT, PT, R11, R0, RZ ;  /* 0x000000000b077210 */ /* 0x002fe40007ffe0ff */
[----:B------:R-:W1:Y:S01]  /*05e0*/  LDC.64 R14, c[0x0][0x380] ;  /* 0x0000e000ff0e7b82 */ /* 0x000e620000000a00 */
[----:B0-----:R-:W-:Y:S02]  /*05f0*/  IMAD.WIDE R8, R0, 0x4, R8 ;  /* 0x0000000400087825 */ /* 0x001fe400078e0208 */
[----:B------:R-:W2:Y:S02]  /*0600*/  LDG.E R0, desc[UR4][R2.64] ;  /* 0x0000000402007981 */ /* 0x000ea4000c1e1900 */
[----:B-1----:R-:W-:Y:S02]  /*0610*/  IMAD.WIDE R14, R7, 0x4, R14 ;  /* 0x00000004070e7825 */ /* 0x002fe400078e020e */
[----:B------:R-:W2:Y:S04]  /*0620*/  LDG.E R7, desc[UR4][R8.64] ;  /* 0x0000000408077981 */ /* 0x000ea8000c1e1900 */
        /* <DEDUP_REMOVED lines=12> */
[----:B------:R-:W3:Y:S04]  /*06f0*/  LDG.E R23, desc[UR4][R18.64] ;  /* 0x0000000412177981 */ /* 0x000ee8000c1e1900 */
[----:B------:R-:W3:Y:S04]  /*0700*/  LDG.E R0, desc[UR4][R2.64] ;  /* 0x0000000402007981 */ /* 0x000ee8000c1e1900 */
[----:B------:R-:W3:Y:S01]  /*0710*/  LDG.E R25, desc[UR4][R8.64] ;  /* 0x0000000408197981 */ /* 0x000ee2000c1e1900 */
[----:B0-----:R-:W-:-:S04]  /*0720*/  IMAD.WIDE.U32 R14, R5, 0x4, R18 ;  /* 0x00000004050e7825 */ /* 0x001fc800078e0012 */
[----:B------:R-:W-:-:S04]  /*0730*/  IMAD.WIDE.U32 R16, R5, 0x4, R8 ;  /* 0x0000000405107825 */ /* 0x000fc800078e0008 */
[----:B---3--:R-:W-:-:S05]  /*0740*/  FFMA R23, -R0, R23, R25 ;  /* 0x0000001700177223 */ /* 0x008fca0000000119 */
[----:B------:R2:W-:Y:S04]  /*0750*/  STG.E desc[UR4][R8.64], R23 ;  /* 0x0000001708007986 */ /* 0x0005e8000c101904 */
[----:B------:R-:W3:Y:S04]  /*0760*/  LDG.E R15, desc[UR4][R14.64] ;  /* 0x000000040e0f7981 */ /* 0x000ee8000c1e1900 */
[----:B------:R-:W3:Y:S04]  /*0770*/  LDG.E R0, desc[UR4][R2.64] ;  /* 0x0000000402007981 */ /* 0x000ee8000c1e1900 */
[----:B------:R-:W3:Y:S01]  /*0780*/  LDG.E R13, desc[UR4][R16.64] ;  /* 0x00000004100d7981 */ /* 0x000ee2000c1e1900 */
[----:B------:R-:W-:Y:S01]  /*0790*/  IADD3 R12, PT, PT, R12, 0x4, RZ ;  /* 0x000000040c0c7810 */ /* 0x000fe20007ffe0ff */
[----:B---3--:R-:W-:-:S05]  /*07a0*/  FFMA R13, -R0, R15, R13 ;  /* 0x0000000f000d7223 */ /* 0x008fca000000010d */
[----:B------:R2:W-:Y:S02]  /*07b0*/  STG.E desc[UR4][R16.64], R13 ;  /* 0x0000000d10007986 */ /* 0x0005e4000c101904 */
.L_x_23:
[----:B------:R-:W-:Y:S05]  /*07c0*/  @!P1 EXIT ;  /* 0x000000000000994d */ /* 0x000fea0003800000 */
[----:B------:R-:W-:Y:S02]  /*07d0*/  ISETP.NE.AND P0, PT, R10, 0x1, PT ;  /* 0x000000010a00780c */ /* 0x000fe40003f05270 */
[----:B------:R-:W-:-:S04]  /*07e0*/  LOP3.LUT R0, R5, 0x1, RZ, 0xc0, !PT ;  /* 0x0000000105007812 */ /* 0x000fc800078ec0ff */
[----:B------:R-:W-:-:S07]  /*07f0*/  ISETP.NE.U32.AND P1, PT, R0, 0x1, PT ;  /* 0x000000010000780c */ /* 0x000fce0003f25070 */
[----:B------:R-:W-:Y:S06]  /*0800*/  @!P0 BRA `(.L_x_24) ;  /* 0x00000000004c8947 */ /* 0x000fec0003800000 */
[----:B-12---:R-:W0:Y:S01]  /*0810*/  LDC.64 R6, c[0x0][0x388] ;  /* 0x0000e200ff067b82 */ /* 0x006e220000000a00 */
[----:B------:R-:W-:-:S05]  /*0820*/  IMAD R0, R12, R5, R4 ;  /* 0x000000050c007224 */ /* 0x000fca00078e0204 */
[----:B------:R-:W-:Y:S02]  /*0830*/  IADD3 R13, PT, PT, R11, R0, RZ ;  /* 0x000000000b0d7210 */ /* 0x000fe40007ffe0ff */
        /* <DEDUP_REMOVED lines=13> */
[----:B------:R-:W-:Y:S01]  /*0910*/  IADD3 R12, PT, PT, R12, 0x2, RZ ;  /* 0x000000020c0c7810 */ /* 0x000fe20007ffe0ff */
[----:B--2---:R-:W-:-:S05]  /*0920*/  FFMA R19, -R0, R15, R19 ;  /* 0x0000000f00137223 */ /* 0x004fca0000000113 */
[----:B------:R0:W-:Y:S02]  /*0930*/  STG.E desc[UR4][R16.64], R19 ;  /* 0x0000001310007986 */ /* 0x0001e4000c101904 */
.L_x_24:
[----:B------:R-:W-:Y:S05]  /*0940*/  @P1 EXIT ;  /* 0x000000000000194d */ /* 0x000fea0003800000 */
[----:B-12---:R-:W1:Y:S01]  /*0950*/  LDC.64 R6, c[0x0][0x388] ;  /* 0x0000e200ff067b82 */ /* 0x006e620000000a00 */
[----:B------:R-:W-:Y:S01]  /*0960*/  IMAD R4, R12, R5, R4 ;  /* 0x000000050c047224 */ /* 0x000fe200078e0204 */
[----:B------:R-:W2:Y:S04]  /*0970*/  LDG.E R2, desc[UR4][R2.64] ;  /* 0x0000000402027981 */ /* 0x000ea8000c1e1900 */
[----:B------:R-:W-:Y:S02]  /*0980*/  IADD3 R11, PT, PT, R11, R4, RZ ;  /* 0x000000040b0b7210 */ /* 0x000fe40007ffe0ff */
[----:B0-----:R-:W0:Y:S01]  /*0990*/  LDC.64 R8, c[0x0][0x380] ;  /* 0x0000e000ff087b82 */ /* 0x001e220000000a00 */
[----:B-1----:R-:W-:-:S06]  /*09a0*/  IMAD.WIDE R4, R4, 0x4, R6 ;  /* 0x0000000404047825 */ /* 0x002fcc00078e0206 */
[----:B------:R-:W2:Y:S01]  /*09b0*/  LDG.E R5, desc[UR4][R4.64] ;  /* 0x0000000404057981 */ /* 0x000ea2000c1e1900 */
[----:B0-----:R-:W-:-:S05]  /*09c0*/  IMAD.WIDE R6, R11, 0x4, R8 ;  /* 0x000000040b067825 */ /* 0x001fca00078e0208 */
[----:B------:R-:W2:Y:S02]  /*09d0*/  LDG.E R9, desc[UR4][R6.64] ;  /* 0x0000000406097981 */ /* 0x000ea4000c1e1900 */
[----:B--2---:R-:W-:-:S05]  /*09e0*/  FFMA R9, -R2, R5, R9 ;  /* 0x0000000502097223 */ /* 0x004fca0000000109 */
[----:B------:R-:W-:Y:S01]  /*09f0*/  STG.E desc[UR4][R6.64], R9 ;  /* 0x0000000906007986 */ /* 0x000fe2000c101904 */
[----:B------:R-:W-:Y:S05]  /*0a00*/  EXIT ;  /* 0x000000000000794d */ /* 0x000fea0003800000 */
.L_x_25:
        /* <DEDUP_REMOVED lines=15> */
.L_x_34:


//--------------------- .text._Z18dot_product_kernelPfS_S_ii --------------------------
	.section	.text._Z18dot_product_kernelPfS_S_ii,"ax",@progbits
	.align	128
        .global         _Z18dot_product_kernelPfS_S_ii
        .type           _Z18dot_product_kernelPfS_S_ii,@function
        .size           _Z18dot_product_kernelPfS_S_ii,(.L_x_35 - _Z18dot_product_kernelPfS_S_ii)
        .other          _Z18dot_product_kernelPfS_S_ii,@"STO_CUDA_ENTRY STV_DEFAULT"
_Z18dot_product_kernelPfS_S_ii:
.text._Z18dot_product_kernelPfS_S_ii:
[----:B------:R-:W-:Y:S01]  /*0000*/  LDC R1, c[0x0][0x37c] ;  /* 0x0000df00ff017b82 */ /* 0x000fe20000000800 */
[----:B------:R-:W0:Y:S07]  /*0010*/  S2R R3, SR_TID.X ;  /* 0x0000000000037919 */ /* 0x000e2e0000002100 */
[----:B------:R-:W0:Y:S08]  /*0020*/  S2UR UR4, SR_CTAID.X ;  /* 0x00000000000479c3 */ /* 0x000e300000002500 */
[----:B------:R-:W0:Y:S08]  /*0030*/  LDC R0, c[0x0][0x360] ;  /* 0x0000d800ff007b82 */ /* 0x000e300000000800 */
[----:B------:R-:W1:Y:S01]  /*0040*/  LDC.64 R12, c[0x0][0x398] ;  /* 0x0000e600ff0c7b82 */ /* 0x000e620000000a00 */
[----:B0-----:R-:W-:-:S05]  /*0050*/  IMAD R0, R0, UR4, R3 ;  /* 0x0000000400007c24 */ /* 0x001fca000f8e0203 */
[----:B-1----:R-:W-:-:S04]  /*0060*/  ISETP.GE.AND P0, PT, R0, R13, PT ;  /* 0x0000000d0000720c */ /* 0x002fc80003f06270 */
[----:B------:R-:W-:-:S13]  /*0070*/  ISETP.LE.OR P0, PT, R0, R12, P0 ;  /* 0x0000000c0000720c */ /* 0x000fda0000703670 */
[----:B------:R-:W-:Y:S05]  /*0080*/  @P0 EXIT ;  /* 0x000000000000094d */ /* 0x000fea0003800000 */
[----:B------:R-:W-:Y:S01]  /*0090*/  ISETP.GE.AND P0, PT, R13, 0x1, PT ;  /* 0x000000010d00780c */ /* 0x000fe20003f06270 */
[----:B------:R-:W0:Y:S01]  /*00a0*/  LDCU.64 UR4, c[0x0][0x358] ;  /* 0x00006b00ff0477ac */ /* 0x000e220008000a00 */
[----:B------:R-:W-:-:S11]  /*00b0*/  HFMA2 R8, -RZ, RZ, 0, 0 ;  /* 0x00000000ff087431 */ /* 0x000fd600000001ff */
[----:B------:R-:W-:Y:S05]  /*00c0*/  @!P0 BRA `(.L_x_26) ;  /* 0x0000000400d08947 */ /* 0x000fea0003800000 */
[C---:B------:R-:W-:Y:S02]  /*00d0*/  ISETP.GE.U32.AND P1, PT, R13.reuse, 0x8, PT ;  /* 0x000000080d00780c */ /* 0x040fe40003f26070 */
[----:B------:R-:W-:Y:S02]  /*00e0*/  LOP3.LUT R3, R13, 0x7, RZ, 0xc0, !PT ;  /* 0x000000070d037812 */ /* 0x000fe400078ec0ff */
[----:B------:R-:W-:Y:S02]  /*00f0*/  MOV R8, RZ ;  /* 0x000000ff00087202 */ /* 0x000fe40000000f00 */
[----:B------:R-:W-:Y:S02]  /*0100*/  ISETP.NE.AND P0, PT, R3, RZ, PT ;  /* 0x000000ff0300720c */ /* 0x000fe40003f05270 */
[----:B------:R-:W-:-:S05]  /*0110*/  MOV R4, RZ ;  /* 0x000000ff00047202 */ /* 0x000fca0000000f00 */
[----:B------:R-:W-:Y:S06]  /*0120*/  @!P1 BRA `(.L_x_27) ;  /* 0x0000000000d09947 */ /* 0x000fec0003800000 */
[----:B------:R-:W1:Y:S01]  /*0130*/  LDC R2, c[0x0][0x398] ;  /* 0x0000e600ff027b82 */ /* 0x000e620000000800 */
[----:B------:R-:W-:Y:S01]  /*0140*/  LOP3.LUT R4, R13, 0x7ffffff8, RZ, 0xc0, !PT ;  /* 0x7ffffff80d047812 */ /* 0x000fe200078ec0ff */
[----:B------:R-:W-:Y:S01]  /*0150*/  HFMA2 R8, -RZ, RZ, 0, 0 ;  /* 0x00000000ff087431 */ /* 0x000fe200000001ff */
[----:B------:R-:W-:Y:S02]  /*0160*/  MOV R6, R0 ;  /* 0x0000000000067202 */ /* 0x000fe40000000f00 */
[----:B------:R-:W-:-:S07]  /*0170*/  IADD3 R5, PT, PT, -R4, RZ, RZ ;  /* 0x000000ff04057210 */ /* 0x000fce0007ffe1ff */
.L_x_28:
[----:B------:R-:W2:Y:S08]  /*0180*/  LDC.64 R16, c[0x0][0x380] ;  /* 0x0000e000ff107b82 */ /* 0x000eb00000000a00 */
[----:B------:R-:W1:Y:S01]  /*0190*/  LDC.64 R14, c[0x0][0x388] ;  /* 0x0000e200ff0e7b82 */ /* 0x000e620000000a00 */
[----:B--2---:R-:W-:-:S05]  /*01a0*/  IMAD.WIDE R16, R6, 0x4, R16 ;  /* 0x0000000406107825 */ /* 0x004fca00078e0210 */
[----:B0-----:R-:W2:Y:S01]  /*01b0*/  LDG.E R7, desc[UR4][R16.64] ;  /* 0x0000000410077981 */ /* 0x001ea2000c1e1900 */
[----:B-1----:R-:W-:-:S05]  /*01c0*/  IMAD.WIDE R14, R2, 0x4, R14 ;  /* 0x00000004020e7825 */ /* 0x002fca00078e020e */
[----:B------:R-:W2:Y:S01]  /*01d0*/  LDG.E R9, desc[UR4][R14.64] ;  /* 0x000000040e097981 */ /* 0x000ea2000c1e1900 */
[----:B------:R-:W-:-:S04]  /*01e0*/  IMAD.WIDE.U32 R18, R13, 0x4, R16 ;  /* 0x000000040d127825 */ /* 0x000fc800078e0010 */
[C---:B------:R-:W-:Y:S01]  /*01f0*/  IMAD.WIDE.U32 R26, R13.reuse, 0x4, R14 ;  /* 0x000000040d1a7825 */ /* 0x040fe200078e000e */
[----:B------:R0:W3:Y:S03]  /*0200*/  LDG.E R25, desc[UR4][R18.64] ;  /* 0x0000000412197981 */ /* 0x0000e6000c1e1900 */
[C-C-:B------:R-:W-:Y:S02]  /*0210*/  IMAD.WIDE.U32 R22, R13.reuse, 0xc, R16.reuse ;  /* 0x0000000c0d167825 */ /* 0x140fe400078e0010 */
[----:B------:R-:W3:Y:S02]  /*0220*/  LDG.E R26, desc[UR4][R26.64] ;  /* 0x000000041a1a7981 */ /* 0x000ee4000c1e1900 */
[C---:B------:R-:W-:Y:S02]  /*0230*/  IMAD.WIDE.U32 R10, R13.reuse, 0x8, R16 ;  /* 0x000000080d0a7825 */ /* 0x040fe400078e0010 */
[----:B------:R-:W4:Y:S02]  /*0240*/  LDG.E R22, desc[UR4][R22.64] ;  /* 0x0000000416167981 */ /* 0x000f24000c1e1900 */
[----:B0-----:R-:W-:-:S02]  /*0250*/  IMAD.WIDE.U32 R18, R13, 0x8, R14 ;  /* 0x000000080d127825 */ /* 0x001fc400078e000e */
[----:B------:R0:W5:Y:S02]  /*0260*/  LDG.E R24, desc[UR4][R10.64] ;  /* 0x000000040a187981 */ /* 0x000164000c1e1900 */
[----:B------:R-:W-:-:S04]  /*0270*/  IMAD.WIDE.U32 R20, R13, 0x10, R16 ;  /* 0x000000100d147825 */ /* 0x000fc800078e0010 */
[C---:B------:R-:W-:Y:S01]  /*0280*/  IMAD.WIDE.U32 R28, R13.reuse, 0xc, R14 ;  /* 0x0000000c0d1c7825 */ /* 0x040fe200078e000e */
[----:B------:R1:W5:Y:S03]  /*0290*/  LDG.E R23, desc[UR4][R18.64] ;  /* 0x0000000412177981 */ /* 0x000366000c1e1900 */
[C---:B0-----:R-:W-:Y:S01]  /*02a0*/  IMAD.WIDE.U32 R10, R13.reuse, 0x14, R16 ;  /* 0x000000140d0a7825 */ /* 0x041fe200078e0010 */
[----:B------:R-:W4:Y:S05]  /*02b0*/  LDG.E R20, desc[UR4][R20.64] ;  /* 0x0000000414147981 */ /* 0x000f2a000c1e1900 */
[----:B------:R-:W4:Y:S01]  /*02c0*/  LDG.E R10, desc[UR4][R10.64] ;  /* 0x000000040a0a7981 */ /* 0x000f22000c1e1900 */
[----:B-1----:R-:W-:-:S03]  /*02d0*/  IMAD.WIDE.U32 R18, R13, 0x10, R14 ;  /* 0x000000100d127825 */ /* 0x002fc600078e000e */
[----:B------:R0:W4:Y:S04]  /*02e0*/  LDG.E R21, desc[UR4][R28.64] ;  /* 0x000000041c157981 */ /* 0x000128000c1e1900 */
[----:B------:R1:W4:Y:S01]  /*02f0*/  LDG.E R11, desc[UR4][R18.64] ;  /* 0x00000004120b7981 */ /* 0x000322000c1e1900 */
[----:B0-----:R-:W-:-:S04]  /*0300*/  IMAD.WIDE.U32 R28, R13, 0x18, R14 ;  /* 0x000000180d1c7825 */ /* 0x001fc800078e000e */
[----:B-1----:R-:W-:-:S04]  /*0310*/  IMAD.WIDE.U32 R18, R13, 0x18, R16 ;  /* 0x000000180d127825 */ /* 0x002fc800078e0010 */
[----:B------:R-:W-:Y:S01]  /*0320*/  IMAD.WIDE.U32 R16, R13, 0x1c, R16 ;  /* 0x0000001c0d107825 */ /* 0x000fe200078e0010 */
[----:B------:R-:W4:Y:S05]  /*0330*/  LDG.E R27, desc[UR4][R18.64] ;  /* 0x00000004121b7981 */ /* 0x000f2a000c1e1900 */
[----:B------:R-:W4:Y:S01]  /*0340*/  LDG.E R16, desc[UR4][R16.64] ;  /* 0x0000000410107981 */ /* 0x000f22000c1e1900 */
[----:B--2---:R-:W-:Y:S01]  /*0350*/  FFMA R7, R9, R7, R8 ;  /* 0x0000000709077223 */ /* 0x004fe20000000008 */
[----:B------:R-:W-:-:S04]  /*0360*/  IMAD.WIDE.U32 R8, R13, 0x14, R14 ;  /* 0x000000140d087825 */ /* 0x000fc800078e000e */
[----:B------:R-:W-:Y:S02]  /*0370*/  IMAD.WIDE.U32 R14, R13, 0x1c, R14 ;  /* 0x0000001c0d0e7825 */ /* 0x000fe400078e000e */
[----:B------:R-:W2:Y:S04]  /*0380*/  LDG.E R9, desc[UR4][R8.64] ;  /* 0x0000000408097981 */ /* 0x000ea8000c1e1900 */
[----:B------:R-:W2:Y:S04]  /*0390*/  LDG.E R14, desc[UR4][R14.64] ;  /* 0x000000040e0e7981 */ /* 0x000ea8000c1e1900 */
[----:B------:R-:W2:Y:S01]  /*03a0*/  LDG.E R8, desc[UR4][R28.64] ;  /* 0x000000041c087981 */ /* 0x000ea2000c1e1900 */
[----:B---3--:R-:W-:Y:S01]  /*03b0*/  FFMA R26, R26, R25, R7 ;  /* 0x000000191a1a7223 */ /* 0x008fe20000000007 */
[----:B------:R-:W-:-:S03]  /*03c0*/  IADD3 R5, PT, PT, R5, 0x8, RZ ;  /* 0x0000000805057810 */ /* 0x000fc60007ffe0ff */
[----:B-----5:R-:W-:Y:S01]  /*03d0*/  FFMA R24, R23, R24, R26 ;  /* 0x0000001817187223 */ /* 0x020fe2000000001a */
[----:B------:R-:W-:-:S03]  /*03e0*/  ISETP.NE.AND P1, PT, R5, RZ, PT ;  /* 0x000000ff0500720c */ /* 0x000fc60003f25270 */
[----:B----4-:R-:W-:-:S04]  /*03f0*/  FFMA R22, R21, R22, R24 ;  /* 0x0000001615167223 */ /* 0x010fc80000000018 */
[----:B------:R-:W-:Y:S01]  /*0400*/  FFMA R20, R11, R20, R22 ;  /* 0x000000140b147223 */ /* 0x000fe20000000016 */
[C---:B------:R-:W-:Y:S02]  /*0410*/  LEA R6, R13.reuse, R6, 0x3 ;  /* 0x000000060d067211 */ /* 0x040fe400078e18ff */
[----:B------:R-:W-:Y:S01]  /*0420*/  LEA R2, R13, R2, 0x3 ;  /* 0x000000020d027211 */ /* 0x000fe200078e18ff */
[----:B--2---:R-:W-:-:S04]  /*0430*/  FFMA R9, R9, R10, R20 ;  /* 0x0000000a09097223 */ /* 0x004fc80000000014 */
[----:B------:R-:W-:-:S04]  /*0440*/  FFMA R9, R8, R27, R9 ;  /* 0x0000001b08097223 */ /* 0x000fc80000000009 */
[----:B------:R-:W-:Y:S01]  /*0450*/  FFMA R8, R14, R16, R9 ;  /* 0x000000100e087223 */ /* 0x000fe20000000009 */
[----:B------:R-:W-:Y:S06]  /*0460*/  @P1 BRA `(.L_x_28) ;  /* 0xfffffffc00441947 */ /* 0x000fec000383ffff */
.L_x_27:
[----:B------:R-:W-:Y:S05]  /*0470*/  @!P0 BRA `(.L_x_26) ;  /* 0x0000000000e48947 */ /* 0x000fea0003800000 */
[----:B------:R-:W-:Y:S02]  /*0480*/  ISETP.GE.U32.AND P0, PT, R3, 0x4, PT ;  /* 0x000000040300780c */ /* 0x000fe40003f06070 */
[----:B------:R-:W-:-:S04]  /*0490*/  LOP3.LUT R5, R13, 0x3, RZ, 0xc0, !PT ;  /* 0x000000030d057812 */ /* 0x000fc800078ec0ff */
[----:B------:R-:W-:-:S07]  /*04a0*/  ISETP.NE.AND P1, PT, R5, RZ, PT ;  /* 0x000000ff0500720c */ /* 0x000fce0003f25270 */
[----:B------:R-:W-:Y:S06]  /*04b0*/  @!P0 BRA `(.L_x_29) ;  /* 0x0000000000648947 */ /* 0x000fec0003800000 */
[----:B------:R-:W1:Y:S01]  /*04c0*/  LDC.64 R10, c[0x0][0x388] ;  /* 0x0000e200ff0a7b82 */ /* 0x000e620000000a00 */
[CC--:B------:R-:W-:Y:S02]  /*04d0*/  IMAD R3, R4.reuse, R13.reuse, R12 ;  /* 0x0000000d04037224 */ /* 0x0c0fe400078e020c */
[----:B------:R-:W-:-:S05]  /*04e0*/  IMAD R7, R4, R13, R0 ;  /* 0x0000000d04077224 */ /* 0x000fca00078e0200 */
[----:B------:R-:W2:Y:S01]  /*04f0*/  LDC.64 R14, c[0x0][0x380] ;  /* 0x0000e000ff0e7b82 */ /* 0x000ea20000000a00 */
[----:B-1----:R-:W-:-:S04]  /*0500*/  IMAD.WIDE R10, R3, 0x4, R10 ;  /* 0x00000004030a7825 */ /* 0x002fc800078e020a */
[----:B------:R-:W-:Y:S02]  /*0510*/  IMAD.WIDE.U32 R16, R13, 0x4, R10 ;  /* 0x000000040d107825 */ /* 0x000fe400078e000a */
[----:B0-----:R-:W3:Y:S02]  /*0520*/  LDG.E R11, desc[UR4][R10.64] ;  /* 0x000000040a0b7981 */ /* 0x001ee4000c1e1900 */
[----:B--2---:R-:W-:-:S04]  /*0530*/  IMAD.WIDE R14, R7, 0x4, R14 ;  /* 0x00000004070e7825 */ /* 0x004fc800078e020e */
[C---:B------:R-:W-:Y:S02]  /*0540*/  IMAD.WIDE.U32 R18, R13.reuse, 0x4, R14 ;  /* 0x000000040d127825 */ /* 0x040fe400078e000e */
[----:B------:R-:W3:Y:S02]  /*0550*/  LDG.E R14, desc[UR4][R14.64] ;  /* 0x000000040e0e7981 */ /* 0x000ee4000c1e1900 */
[C---:B------:R-:W-:Y:S02]  /*0560*/  IMAD.WIDE.U32 R20, R13.reuse, 0x4, R16 ;  /* 0x000000040d147825 */ /* 0x040fe400078e0010 */
[----:B------:R-:W2:Y:S02]  /*0570*/  LDG.E R16, desc[UR4][R16.64] ;  /* 0x0000000410107981 */ /* 0x000ea4000c1e1900 */
[C---:B------:R-:W-:Y:S02]  /*0580*/  IMAD.WIDE.U32 R2, R13.reuse, 0x4, R18 ;  /* 0x000000040d027825 */ /* 0x040fe400078e0012 */
[----:B------:R-:W2:Y:S02]  /*0590*/  LDG.E R18, desc[UR4][R18.64] ;  /* 0x0000000412127981 */ /* 0x000ea4000c1e1900 */
[----:B------:R-:W-:-:S02]  /*05a0*/  IMAD.WIDE.U32 R22, R13, 0x4, R20 ;  /* 0x000000040d167825 */ /* 0x000fc400078e0014 */
[----:B------:R-:W4:Y:S02]  /*05b0*/  LDG.E R24, desc[UR4][R20.64] ;  /* 0x0000000414187981 */ /* 0x000f24000c1e1900 */
[----:B------:R-:W-:Y:S02]  /*05c0*/  IMAD.WIDE.U32 R6, R13, 0x4, R2 ;  /* 0x000000040d067825 */ /* 0x000fe400078e0002 */
[----:B------:R-:W4:Y:S04]  /*05d0*/  LDG.E R2, desc[UR4][R2.64] ;  /* 0x0000000402027981 */ /* 0x000f28000c1e1900 */
[----:B------:R-:W5:Y:S04]  /*05e0*/  LDG.E R22, desc[UR4][R22.64] ;  /* 0x0000000416167981 */ /* 0x000f68000c1e1900 */
[----:B------:R-:W5:Y:S01]  /*05f0*/  LDG.E R6, desc[UR4][R6.64] ;  /* 0x0000000406067981 */ /* 0x000f62000c1e1900 */
[----:B------:R-:W-:Y:S01]  /*0600*/  IADD3 R4, PT, PT, R4, 0x4, RZ ;  /* 0x0000000404047810 */ /* 0x000fe20007ffe0ff */
[----:B---3--:R-:W-:-:S04]  /*0610*/  FFMA R11, R11, R14, R8 ;  /* 0x0000000e0b0b7223 */ /* 0x008fc80000000008 */
[----:B--2---:R-:W-:-:S04]  /*0620*/  FFMA R11, R16, R18, R11 ;  /* 0x00000012100b7223 */ /* 0x004fc8000000000b */
[----:B----4-:R-:W-:-:S04]  /*0630*/  FFMA R11, R24, R2, R11 ;  /* 0x00000002180b7223 */ /* 0x010fc8000000000b */
[----:B-----5:R-:W-:-:S07]  /*0640*/  FFMA R8, R22, R6, R11 ;  /* 0x0000000616087223 */ /* 0x020fce000000000b */
.L_x_29:
[----:B------:R-:W-:Y:S05]  /*0650*/  @!P1 BRA `(.L_x_26) ;  /* 0x00000000006c9947 */ /* 0x000fea0003800000 */
[----:B------:R-:W1:Y:S01]  /*0660*/  LDC.64 R10, c[0x0][0x388] ;  /* 0x0000e200ff0a7b82 */ /* 0x000e620000000a00 */
[----:B------:R-:W-:Y:S02]  /*0670*/  ISETP.NE.AND P0, PT, R5, 0x1, PT ;  /* 0x000000010500780c */ /* 0x000fe40003f05270 */
[----:B------:R-:W-:-:S04]  /*0680*/  LOP3.LUT R5, R13, 0x1, RZ, 0xc0, !PT ;  /* 0x000000010d057812 */ /* 0x000fc800078ec0ff */
[----:B------:R-:W-:Y:S01]  /*0690*/  ISETP.NE.U32.AND P1, PT, R5, 0x1, PT ;  /* 0x000000010500780c */ /* 0x000fe20003f25070 */
[----:B------:R-:W2:Y:S06]  /*06a0*/  LDC.64 R14, c[0x0][0x380] ;  /* 0x0000e000ff0e7b82 */ /* 0x000eac0000000a00 */
[CC--:B------:R-:W-:Y:S02]  /*06b0*/  @P0 IMAD R5, R4.reuse, R13.reuse, R12 ;  /* 0x0000000d04050224 */ /* 0x0c0fe400078e020c */
[----:B------:R-:W3:Y:S01]  /*06c0*/  LDC.64 R6, c[0x0][0x388] ;  /* 0x0000e200ff067b82 */ /* 0x000ee20000000a00 */
[C---:B------:R-:W-:Y:S01]  /*06d0*/  @P0 IMAD R9, R4.reuse, R13, R0 ;  /* 0x0000000d04090224 */ /* 0x040fe200078e0200 */
[----:B------:R-:W-:-:S06]  /*06e0*/  @P0 IADD3 R4, PT, PT, R4, 0x2, RZ ;  /* 0x0000000204040810 */ /* 0x000fcc0007ffe0ff */
[----:B------:R-:W4:Y:S01]  /*06f0*/  LDC.64 R2, c[0x0][0x380] ;  /* 0x0000e000ff027b82 */ /* 0x000f220000000a00 */
[----:B-1----:R-:W-:-:S04]  /*0700*/  @P0 IMAD.WIDE R10, R5, 0x4, R10 ;  /* 0x00000004050a0825 */ /* 0x002fc800078e020a */
[----:B--2---:R-:W-:Y:S01]  /*0710*/  @P0 IMAD.WIDE R14, R9, 0x4, R14 ;  /* 0x00000004090e0825 */ /* 0x004fe200078e020e */
[----:B0-----:R-:W2:Y:S03]  /*0720*/  @P0 LDG.E R21, desc[UR4][R10.64] ;  /* 0x000000040a150981 */ /* 0x001ea6000c1e1900 */
[CC--:B------:R-:W-:Y:S02]  /*0730*/  @!P1 IMAD R9, R4.reuse, R13.reuse, R12 ;  /* 0x0000000d04099224 */ /* 0x0c0fe400078e020c */
[----:B------:R-:W-:Y:S02]  /*0740*/  @!P1 IMAD R19, R4, R13, R0 ;  /* 0x0000000d04139224 */ /* 0x000fe400078e0200 */
[----:B------:R-:W-:-:S04]  /*0750*/  @P0 IMAD.WIDE.U32 R16, R13, 0x4, R10 ;  /* 0x000000040d100825 */ /* 0x000fc800078e000a */
[----:B------:R-:W-:Y:S02]  /*0760*/  @P0 IMAD.WIDE.U32 R4, R13, 0x4, R14 ;  /* 0x000000040d040825 */ /* 0x000fe400078e000e */
[----:B------:R-:W2:Y:S02]  /*0770*/  @P0 LDG.E R14, desc[UR4][R14.64] ;  /* 0x000000040e0e0981 */ /* 0x000ea4000c1e1900 */
[----:B---3--:R-:W-:Y:S02]  /*0780*/  @!P1 IMAD.WIDE R6, R9, 0x4, R6 ;  /* 0x0000000409069825 */ /* 0x008fe400078e0206 */
[----:B------:R-:W3:Y:S02]  /*0790*/  @P0 LDG.E R16, desc[UR4][R16.64] ;  /* 0x0000000410100981 */ /* 0x000ee4000c1e1900 */
[----:B----4-:R-:W-:Y:S02]  /*07a0*/  @!P1 IMAD.WIDE R2, R19, 0x4, R2 ;  /* 0x0000000413029825 */ /* 0x010fe400078e0202 */
[----:B------:R-:W3:Y:S04]  /*07b0*/  @P0 LDG.E R4, desc[UR4][R4.64] ;  /* 0x0000000404040981 */ /* 0x000ee8000c1e1900 */
[----:B------:R-:W4:Y:S04]  /*07c0*/  @!P1 LDG.E R7, desc[UR4][R6.64] ;  /* 0x0000000406079981 */ /* 0x000f28000c1e1900 */
[----:B------:R-:W4:Y:S01]  /*07d0*/  @!P1 LDG.E R2, desc[UR4][R2.64] ;  /* 0x0000000402029981 */ /* 0x000f22000c1e1900 */
[----:B--2---:R-:W-:-:S04]  /*07e0*/  @P0 FFMA R21, R21, R14, R8 ;  /* 0x0000000e15150223 */ /* 0x004fc80000000008 */
[----:B---3--:R-:W-:-:S04]  /*07f0*/  @P0 FFMA R8, R16, R4, R21 ;  /* 0x0000000410080223 */ /* 0x008fc80000000015 */
[----:B----4-:R-:W-:-:S07]  /*0800*/  @!P1 FFMA R8, R7, R2, R8 ;  /* 0x0000000207089223 */ /* 0x010fce0000000008 */
.L_x_26:
[----:B------:R-:W1:Y:S01]  /*0810*/  LDC.64 R2, c[0x0][0x390] ;  /* 0x0000e400ff027b82 */ /* 0x000e620000000a00 */
[----:B------:R-:W-:-:S04]  /*0820*/  IMAD R13, R13, R12, R0 ;  /* 0x0000000c0d0d7224 */ /* 0x000fc800078e0200 */
[----:B-1----:R-:W-:-:S05]  /*0830*/  IMAD.WIDE R2, R13, 0x4, R2 ;  /* 0x000000040d027825 */ /* 0x002fca00078e0202 */
[----:B0-----:R-:W-:Y:S01]  /*0840*/  STG.E desc[UR4][R2.64], R8 ;  /* 0x0000000802007986 */ /* 0x001fe2000c101904 */
[----:B------:R-:W-:Y:S05]  /*0850*/  EXIT ;  /* 0x000000000000794d */ /* 0x000fea0003800000 */
.L_x_30:
        /* <DEDUP_REMOVED lines=10> */
.L_x_35:


//--------------------- .nv.shared._Z23normalize_column_kernelPfS_S_ii --------------------------
	.section	.nv.shared._Z23normalize_column_kernelPfS_S_ii,"aw",@nobits
	.sectionflags	@""
	.align	4
.nv.shared._Z23normalize_column_kernelPfS_S_ii:
	.zero		2048


//--------------------- .nv.shared.reserved.0     --------------------------
	.section	.nv.shared.reserved.0,"aw",@nobits
	.weak		__nv_reservedSMEM_offset_0_alias
	.size		__nv_reservedSMEM_offset_0_alias, 0, 64
	.other		__nv_reservedSMEM_offset_0_alias,@"STO_CUDA_RESERVED_SHARED STV_DEFAULT"
__nv_reservedSMEM_offset_0_alias:
	.zero		0
	.zero		64


//--------------------- .nv.constant0._Z23normalize_column_kernelPfS_S_ii --------------------------
	.section	.nv.constant0._Z23normalize_column_kernelPfS_S_ii,"a",@progbits
	.sectionflags	@""
	.align	4
.nv.constant0._Z23normalize_column_kernelPfS_S_ii:
	.zero		928


//--------------------- .nv.constant0._Z20update_column_kernelPfS_S_ii --------------------------
	.section	.nv.constant0._Z20update_column_kernelPfS_S_ii,"a",@progbits
	.sectionflags	@""
	.align	4
.nv.constant0._Z20update_column_kernelPfS_S_ii:
	.zero		928


//--------------------- .nv.constant0._Z18dot_product_kernelPfS_S_ii --------------------------
	.section	.nv.constant0._Z18dot_product_kernelPfS_S_ii,"a",@progbits
	.sectionflags	@""
	.align	4
.nv.constant0._Z18dot_product_kernelPfS_S_ii:
	.zero		928


//--------------------- SYMBOLS --------------------------

	.type		.nv.reservedSmem.offset0,@object
	.size		.nv.reservedSmem.offset0,0x4
	.type		.nv.reservedSmem.cap,@object
	.size		.nv.reservedSmem.cap,0x4
